// auto-generated by cutlass_sweep.sparse_gemm — config: {"arch": "sm_90", "cluster_m": 1, "cluster_n": 1, "dtype": "bf16", "tile_k": 64, "tile_m": 256, "tile_n": 64}
#include "cutlass/cutlass.h"
#include "cutlass/gemm/collective/collective_builder.hpp"
#include "cutlass/gemm/device/gemm_universal_adapter.h"
#include "cutlass/gemm/kernel/gemm_universal.hpp"
#include "cutlass/epilogue/collective/collective_builder.hpp"

using Elem = cutlass::bfloat16_t;
using Acc  = float;
using TileShape    = cute::Shape<cute::_256, cute::_64, cute::_64>;
using ClusterShape = cute::Shape<cute::_1, cute::_1, cute::_1>;

using CollectiveEpilogue = typename cutlass::epilogue::collective::CollectiveBuilder<
    cutlass::arch::Sm90, cutlass::arch::OpClassSparseTensorOp,
    TileShape, ClusterShape,
    cutlass::epilogue::collective::EpilogueTileAuto,
    Acc, Acc,
    Acc, cutlass::layout::ColumnMajor, 128 / cutlass::sizeof_bits<Acc>::value,
    Acc, cutlass::layout::ColumnMajor, 128 / cutlass::sizeof_bits<Acc>::value,
    cutlass::epilogue::collective::EpilogueScheduleAuto
  >::CollectiveOp;

using CollectiveMainloop = typename cutlass::gemm::collective::CollectiveBuilder<
    cutlass::arch::Sm90, cutlass::arch::OpClassSparseTensorOp,
    Elem, cutlass::layout::RowMajor, 128 / cutlass::sizeof_bits<Elem>::value,
    Elem, cutlass::layout::ColumnMajor, 128 / cutlass::sizeof_bits<Elem>::value,
    Acc,
    TileShape, ClusterShape,
    cutlass::gemm::collective::StageCountAutoCarveout<static_cast<int>(sizeof(typename CollectiveEpilogue::SharedStorage))>,
    cutlass::gemm::collective::KernelScheduleAuto
  >::CollectiveOp;

using GemmKernel = cutlass::gemm::kernel::GemmUniversal<
    cute::Shape<int,int,int,int>,
    CollectiveMainloop,
    CollectiveEpilogue
>;
using Gemm = cutlass::gemm::device::GemmUniversalAdapter<GemmKernel>;

auto* _anchor = &cutlass::device_kernel<GemmKernel>;


// ===== COMPILED SASS (sm_90a) =====

	.target	sm_90a

	.elftype	@"ET_EXEC"


//--------------------- .note.nv.tkinfo           --------------------------
	.section	.note.nv.tkinfo,"",@"SHT_NOTE"
	.sectionflags	@"SHF_NOTE_NV_TKINFO"
	.tkinfo
        /*0018*/ 	.word	0x00000002
        /*0030*/ 	.string	""
        /*0030*/ 	.string	"ptxas"
        /*0030*/ 	.string	"Cuda compilation tools, release 13.0, V13.0.88"
        /*0030*/ 	.string	"Build cuda_13.0.r13.0/compiler.36424714_0"
        /*0030*/ 	.string	"-arch sm_90a -m 64 "



//--------------------- .note.nv.cuinfo           --------------------------
	.section	.note.nv.cuinfo,"",@"SHT_NOTE"
	.sectionflags	@"SHF_NOTE_NV_CUINFO"
        /*0018*/ 	.short	0x0002
        /*001a*/ 	.short	0x005a
        /*001c*/ 	.short	0x0082
	.zero		2


//--------------------- .nv.info                  --------------------------
	.section	.nv.info,"",@"SHT_CUDA_INFO"
	.align	4


	//----- nvinfo : EIATTR_REGCOUNT
	.align		4
        /*0000*/ 	.byte	0x04, 0x2f
        /*0002*/ 	.short	(.L_12 - .L_11)
	.align		4
.L_11:
        /*0004*/ 	.word	index@(_ZN7cutlass13device_kernelINS_4gemm6kernel13GemmUniversalIN4cute5tupleIJiiiiEEENS1_10collective13CollectiveMmaINS1_40MainloopSm90TmaGmmaWarpSpecializedSparseILi8ENS5_IJNS4_1CILi1EEESB_SB_EEENS1_35KernelTmaWarpSpecializedCooperativeEEENS5_IJNSA_ILi256EEENSA_ILi64EEESG_EEENS_10bfloat16_tENS5_IJNS4_6LayoutINS5_IJiNS5_IJNSA_ILi2EEEiEEEiEEENS5_IJlNS5_IJSB_SK_EEElEEEEENSJ_INS5_IJNS5_IJNS5_IJNSA_ILi8EEESK_NSA_ILi4EEEEEEiEEENS5_IJNS5_IJNSA_ILi16EEESK_SK_EEEiEEEiEEENS5_IJNS5_IJNS5_IJSG_SU_NSA_ILi1024EEEEEENSA_ILi4096EEEEEENS5_IJNS5_IJSB_NSA_ILi512EEENSA_ILi32EEEEEElEEElEEEEEEEESI_NS5_IJlSB_lEEENS4_8TiledMMAINS4_8MMA_AtomIJNS4_4SM904GMMA6SPARSE28GMMA_64x64x32_F32BF16BF16_SSILNS1D_5MajorE0ELS1G_0ELNS1D_7ScaleInE1ELS1H_1ELNS1D_9SparseSelE0EEEEEENSJ_INS5_IJSK_SB_SB_EEENS5_IJSB_NSA_ILi0EEES1M_EEEEENS5_IJNS4_10UnderscoreES1P_S1P_EEEEENS4_13SM90_TMA_LOADENS4_14ComposedLayoutINS4_7SwizzleILi2ELi4ELi3EEENS4_25smem_sparse_ptr_flag_bitsILi2ELi16EEENSJ_INS5_IJNS5_IJSB_SQ_EEENS5_IJSK_S13_EEEEEENS5_IJNS5_IJS1M_SG_EEESN_EEEEEEEvNS4_8identityES1S_NS1T_INS1U_ILi3ELi4ELi3EEENS4_18smem_ptr_flag_bitsILi16EEENSJ_INS5_IJSQ_SG_EEENS5_IJSG_SB_EEEEEEEvS25_EENS_8epilogue10collective6detail29Sm90TmaWarpSpecializedAdapterINS2F_15DefaultEpilogueIfNS5_IJSB_llEEES2J_NS2E_6thread17LinearCombinationIfLi1EffLNS2K_9ScaleType4KindE0ELNS_15FloatRoundStyleE2EfEENS1_15EpilogueDefaultEEEEEvvEEEEvNT_6ParamsE)
        /*0008*/ 	.word	0x000000a8


	//----- nvinfo : EIATTR_FRAME_SIZE
	.align		4
.L_12:
        /*000c*/ 	.byte	0x04, 0x11
        /*000e*/ 	.short	(.L_14 - .L_13)
	.align		4
.L_13:
        /*0010*/ 	.word	index@(_ZN7cutlass13device_kernelINS_4gemm6kernel13GemmUniversalIN4cute5tupleIJiiiiEEENS1_10collective13CollectiveMmaINS1_40MainloopSm90TmaGmmaWarpSpecializedSparseILi8ENS5_IJNS4_1CILi1EEESB_SB_EEENS1_35KernelTmaWarpSpecializedCooperativeEEENS5_IJNSA_ILi256EEENSA_ILi64EEESG_EEENS_10bfloat16_tENS5_IJNS4_6LayoutINS5_IJiNS5_IJNSA_ILi2EEEiEEEiEEENS5_IJlNS5_IJSB_SK_EEElEEEEENSJ_INS5_IJNS5_IJNS5_IJNSA_ILi8EEESK_NSA_ILi4EEEEEEiEEENS5_IJNS5_IJNSA_ILi16EEESK_SK_EEEiEEEiEEENS5_IJNS5_IJNS5_IJSG_SU_NSA_ILi1024EEEEEENSA_ILi4096EEEEEENS5_IJNS5_IJSB_NSA_ILi512EEENSA_ILi32EEEEEElEEElEEEEEEEESI_NS5_IJlSB_lEEENS4_8TiledMMAINS4_8MMA_AtomIJNS4_4SM904GMMA6SPARSE28GMMA_64x64x32_F32BF16BF16_SSILNS1D_5MajorE0ELS1G_0ELNS1D_7ScaleInE1ELS1H_1ELNS1D_9SparseSelE0EEEEEENSJ_INS5_IJSK_SB_SB_EEENS5_IJSB_NSA_ILi0EEES1M_EEEEENS5_IJNS4_10UnderscoreES1P_S1P_EEEEENS4_13SM90_TMA_LOADENS4_14ComposedLayoutINS4_7SwizzleILi2ELi4ELi3EEENS4_25smem_sparse_ptr_flag_bitsILi2ELi16EEENSJ_INS5_IJNS5_IJSB_SQ_EEENS5_IJSK_S13_EEEEEENS5_IJNS5_IJS1M_SG_EEESN_EEEEEEEvNS4_8identityES1S_NS1T_INS1U_ILi3ELi4ELi3EEENS4_18smem_ptr_flag_bitsILi16EEENSJ_INS5_IJSQ_SG_EEENS5_IJSG_SB_EEEEEEEvS25_EENS_8epilogue10collective6detail29Sm90TmaWarpSpecializedAdapterINS2F_15DefaultEpilogueIfNS5_IJSB_llEEES2J_NS2E_6thread17LinearCombinationIfLi1EffLNS2K_9ScaleType4KindE0ELNS_15FloatRoundStyleE2EfEENS1_15EpilogueDefaultEEEEEvvEEEEvNT_6ParamsE)
        /*0014*/ 	.word	0x00000000


	//----- nvinfo : EIATTR_MIN_STACK_SIZE
	.align		4
.L_14:
        /*0018*/ 	.byte	0x04, 0x12
        /*001a*/ 	.short	(.L_16 - .L_15)
	.align		4
.L_15:
        /*001c*/ 	.word	index@(_ZN7cutlass13device_kernelINS_4gemm6kernel13GemmUniversalIN4cute5tupleIJiiiiEEENS1_10collective13CollectiveMmaINS1_40MainloopSm90TmaGmmaWarpSpecializedSparseILi8ENS5_IJNS4_1CILi1EEESB_SB_EEENS1_35KernelTmaWarpSpecializedCooperativeEEENS5_IJNSA_ILi256EEENSA_ILi64EEESG_EEENS_10bfloat16_tENS5_IJNS4_6LayoutINS5_IJiNS5_IJNSA_ILi2EEEiEEEiEEENS5_IJlNS5_IJSB_SK_EEElEEEEENSJ_INS5_IJNS5_IJNS5_IJNSA_ILi8EEESK_NSA_ILi4EEEEEEiEEENS5_IJNS5_IJNSA_ILi16EEESK_SK_EEEiEEEiEEENS5_IJNS5_IJNS5_IJSG_SU_NSA_ILi1024EEEEEENSA_ILi4096EEEEEENS5_IJNS5_IJSB_NSA_ILi512EEENSA_ILi32EEEEEElEEElEEEEEEEESI_NS5_IJlSB_lEEENS4_8TiledMMAINS4_8MMA_AtomIJNS4_4SM904GMMA6SPARSE28GMMA_64x64x32_F32BF16BF16_SSILNS1D_5MajorE0ELS1G_0ELNS1D_7ScaleInE1ELS1H_1ELNS1D_9SparseSelE0EEEEEENSJ_INS5_IJSK_SB_SB_EEENS5_IJSB_NSA_ILi0EEES1M_EEEEENS5_IJNS4_10UnderscoreES1P_S1P_EEEEENS4_13SM90_TMA_LOADENS4_14ComposedLayoutINS4_7SwizzleILi2ELi4ELi3EEENS4_25smem_sparse_ptr_flag_bitsILi2ELi16EEENSJ_INS5_IJNS5_IJSB_SQ_EEENS5_IJSK_S13_EEEEEENS5_IJNS5_IJS1M_SG_EEESN_EEEEEEEvNS4_8identityES1S_NS1T_INS1U_ILi3ELi4ELi3EEENS4_18smem_ptr_flag_bitsILi16EEENSJ_INS5_IJSQ_SG_EEENS5_IJSG_SB_EEEEEEEvS25_EENS_8epilogue10collective6detail29Sm90TmaWarpSpecializedAdapterINS2F_15DefaultEpilogueIfNS5_IJSB_llEEES2J_NS2E_6thread17LinearCombinationIfLi1EffLNS2K_9ScaleType4KindE0ELNS_15FloatRoundStyleE2EfEENS1_15EpilogueDefaultEEEEEvvEEEEvNT_6ParamsE)
        /*0020*/ 	.word	0x00000000
.L_16:


//--------------------- .nv.compat                --------------------------
	.section	.nv.compat,"",@"SHT_CUDA_COMPAT_INFO"
	.align	4
        /*0000*/ 	.byte	0x02, 0x09, 0x01, 0x00, 0x02, 0x02, 0x04, 0x00, 0x02, 0x05, 0x05, 0x00, 0x03, 0x07, 0x01, 0x01
        /*0010*/ 	.byte	0x02, 0x03, 0x01, 0x00, 0x02, 0x06, 0x01, 0x00, 0x04, 0x0b, 0x08, 0x00, 0x00, 0x00, 0x00, 0x00
        /*0020*/ 	.byte	0x00, 0x00, 0x00, 0x00


//--------------------- .nv.info._ZN7cutlass13device_kernelINS_4gemm6kernel13GemmUniversalIN4cute5tupleIJiiiiEEENS1_10collective13CollectiveMmaINS1_40MainloopSm90TmaGmmaWarpSpecializedSparseILi8ENS5_IJNS4_1CILi1EEESB_SB_EEENS1_35KernelTmaWarpSpecializedCooperativeEEENS5_IJNSA_ILi256EEENSA_ILi64EEESG_EEENS_10bfloat16_tENS5_IJNS4_6LayoutINS5_IJiNS5_IJNSA_ILi2EEEiEEEiEEENS5_IJlNS5_IJSB_SK_EEElEEEEENSJ_INS5_IJNS5_IJNS5_IJNSA_ILi8EEESK_NSA_ILi4EEEEEEiEEENS5_IJNS5_IJNSA_ILi16EEESK_SK_EEEiEEEiEEENS5_IJNS5_IJNS5_IJSG_SU_NSA_ILi1024EEEEEENSA_ILi4096EEEEEENS5_IJNS5_IJSB_NSA_ILi512EEENSA_ILi32EEEEEElEEElEEEEEEEESI_NS5_IJlSB_lEEENS4_8TiledMMAINS4_8MMA_AtomIJNS4_4SM904GMMA6SPARSE28GMMA_64x64x32_F32BF16BF16_SSILNS1D_5MajorE0ELS1G_0ELNS1D_7ScaleInE1ELS1H_1ELNS1D_9SparseSelE0EEEEEENSJ_INS5_IJSK_SB_SB_EEENS5_IJSB_NSA_ILi0EEES1M_EEEEENS5_IJNS4_10UnderscoreES1P_S1P_EEEEENS4_13SM90_TMA_LOADENS4_14ComposedLayoutINS4_7SwizzleILi2ELi4ELi3EEENS4_25smem_sparse_ptr_flag_bitsILi2ELi16EEENSJ_INS5_IJNS5_IJSB_SQ_EEENS5_IJSK_S13_EEEEEENS5_IJNS5_IJS1M_SG_EEESN_EEEEEEEvNS4_8identityES1S_NS1T_INS1U_ILi3ELi4ELi3EEENS4_18smem_ptr_flag_bitsILi16EEENSJ_INS5_IJSQ_SG_EEENS5_IJSG_SB_EEEEEEEvS25_EENS_8epilogue10collective6detail29Sm90TmaWarpSpecializedAdapterINS2F_15DefaultEpilogueIfNS5_IJSB_llEEES2J_NS2E_6thread17LinearCombinationIfLi1EffLNS2K_9ScaleType4KindE0ELNS_15FloatRoundStyleE2EfEENS1_15EpilogueDefaultEEEEEvvEEEEvNT_6ParamsE --------------------------
	.section	.nv.info._ZN7cutlass13device_kernelINS_4gemm6kernel13GemmUniversalIN4cute5tupleIJiiiiEEENS1_10collective13CollectiveMmaINS1_40MainloopSm90TmaGmmaWarpSpecializedSparseILi8ENS5_IJNS4_1CILi1EEESB_SB_EEENS1_35KernelTmaWarpSpecializedCooperativeEEENS5_IJNSA_ILi256EEENSA_ILi64EEESG_EEENS_10bfloat16_tENS5_IJNS4_6LayoutINS5_IJiNS5_IJNSA_ILi2EEEiEEEiEEENS5_IJlNS5_IJSB_SK_EEElEEEEENSJ_INS5_IJNS5_IJNS5_IJNSA_ILi8EEESK_NSA_ILi4EEEEEEiEEENS5_IJNS5_IJNSA_ILi16EEESK_SK_EEEiEEEiEEENS5_IJNS5_IJNS5_IJSG_SU_NSA_ILi1024EEEEEENSA_ILi4096EEEEEENS5_IJNS5_IJSB_NSA_ILi512EEENSA_ILi32EEEEEElEEElEEEEEEEESI_NS5_IJlSB_lEEENS4_8TiledMMAINS4_8MMA_AtomIJNS4_4SM904GMMA6SPARSE28GMMA_64x64x32_F32BF16BF16_SSILNS1D_5MajorE0ELS1G_0ELNS1D_7ScaleInE1ELS1H_1ELNS1D_9SparseSelE0EEEEEENSJ_INS5_IJSK_SB_SB_EEENS5_IJSB_NSA_ILi0EEES1M_EEEEENS5_IJNS4_10UnderscoreES1P_S1P_EEEEENS4_13SM90_TMA_LOADENS4_14ComposedLayoutINS4_7SwizzleILi2ELi4ELi3EEENS4_25smem_sparse_ptr_flag_bitsILi2ELi16EEENSJ_INS5_IJNS5_IJSB_SQ_EEENS5_IJSK_S13_EEEEEENS5_IJNS5_IJS1M_SG_EEESN_EEEEEEEvNS4_8identityES1S_NS1T_INS1U_ILi3ELi4ELi3EEENS4_18smem_ptr_flag_bitsILi16EEENSJ_INS5_IJSQ_SG_EEENS5_IJSG_SB_EEEEEEEvS25_EENS_8epilogue10collective6detail29Sm90TmaWarpSpecializedAdapterINS2F_15DefaultEpilogueIfNS5_IJSB_llEEES2J_NS2E_6thread17LinearCombinationIfLi1EffLNS2K_9ScaleType4KindE0ELNS_15FloatRoundStyleE2EfEENS1_15EpilogueDefaultEEEEEvvEEEEvNT_6ParamsE,"",@"SHT_CUDA_INFO"
	.sectionflags	@""
	.align	4


	//----- nvinfo : EIATTR_CUDA_API_VERSION
	.align		4
        /*0000*/ 	.byte	0x04, 0x37
        /*0002*/ 	.short	(.L_18 - .L_17)
.L_17:
        /*0004*/ 	.word	0x00000082


	//----- nvinfo : EIATTR_KPARAM_INFO
	.align		4
.L_18:
        /*0008*/ 	.byte	0x04, 0x17
        /*000a*/ 	.short	(.L_20 - .L_19)
.L_19:
        /*000c*/ 	.word	0x00000000
        /*0010*/ 	.short	0x0000
        /*0012*/ 	.short	0x0070
        /*0014*/ 	.byte	0x00, 0xf0, 0x01, 0x14


	//----- nvinfo : EIATTR_SPARSE_MMA_MASK
	.align		4
.L_20:
        /*0018*/ 	.byte	0x03, 0x50
        /*001a*/ 	.short	0x0002


	//----- nvinfo : EIATTR_MAXREG_COUNT
	.align		4
        /*001c*/ 	.byte	0x03, 0x1b
        /*001e*/ 	.short	0x00a8


	//----- nvinfo : EIATTR_NUM_BARRIERS
	.align		4
        /*0020*/ 	.byte	0x02, 0x4c
        /*0022*/ 	.byte	0x01
	.zero		1


	//----- nvinfo : EIATTR_MERCURY_ISA_VERSION
	.align		4
        /*0024*/ 	.byte	0x03, 0x5f
        /*0026*/ 	.short	0x0101


	//----- nvinfo : EIATTR_INT_WARP_WIDE_INSTR_OFFSETS
	.align		4
        /*0028*/ 	.byte	0x04, 0x31
        /*002a*/ 	.short	(.L_22 - .L_21)


	//   ....[0]....
.L_21:
        /*002c*/ 	.word	0x000004a0


	//   ....[1]....
        /*0030*/ 	.word	0x000004b0


	//   ....[2]....
        /*0034*/ 	.word	0x000005d0


	//----- nvinfo : EIATTR_COOP_GROUP_MASK_REGIDS
	.align		4
.L_22:
        /*0038*/ 	.byte	0x04, 0x29
        /*003a*/ 	.short	(.L_24 - .L_23)


	//   ....[0]....
.L_23:
        /*003c*/ 	.word	0xffffffff


	//   ....[1]....
        /*0040*/ 	.word	0xffffffff


	//   ....[2]....
        /*0044*/ 	.word	0xffffffff


	//   ....[3]....
        /*0048*/ 	.word	0xffffffff


	//   ....[4]....
        /*004c*/ 	.word	0xffffffff


	//----- nvinfo : EIATTR_COOP_GROUP_INSTR_OFFSETS
	.align		4
.L_24:
        /*0050*/ 	.byte	0x04, 0x28
        /*0052*/ 	.short	(.L_26 - .L_25)


	//   ....[0]....
.L_25:
        /*0054*/ 	.word	0x00000060


	//   ....[1]....
        /*0058*/ 	.word	0x00000070


	//   ....[2]....
        /*005c*/ 	.word	0x00000160


	//   ....[3]....
        /*0060*/ 	.word	0x000003a0


	//   ....[4]....
        /*0064*/ 	.word	0x000012c0


	//----- nvinfo : EIATTR_REG_RECONFIG
	.align		4
.L_26:
        /*0068*/ 	.byte	0x01, 0x54
	.zero		2


	//----- nvinfo : EIATTR_MBARRIER_INSTR_OFFSETS
	.align		4
        /*006c*/ 	.byte	0x04, 0x39
        /*006e*/ 	.short	(.L_28 - .L_27)


	//   ....[0]....
.L_27:
        /*0070*/ 	.word	0x00000280
        /*0074*/ 	.word	0x000000ff
        /*0078*/ 	.word	0x00000000
        /*007c*/ 	.short	0x0100
        /*007e*/ 	.byte	0x08
	.zero		1


	//   ....[1]....
        /*0080*/ 	.word	0x00000290
        /*0084*/ 	.word	0x000000ff
        /*0088*/ 	.word	0x00000040
        /*008c*/ 	.short	0x0100
        /*008e*/ 	.byte	0x08
	.zero		1


	//   ....[2]....
        /*0090*/ 	.word	0x000002a0
        /*0094*/ 	.word	0x000000ff
        /*0098*/ 	.word	0x00000008
        /*009c*/ 	.short	0x0100
        /*009e*/ 	.byte	0x08
	.zero		1


	//   ....[3]....
        /*00a0*/ 	.word	0x000002b0
        /*00a4*/ 	.word	0x000000ff
        /*00a8*/ 	.word	0x00000048
        /*00ac*/ 	.short	0x0100
        /*00ae*/ 	.byte	0x08
	.zero		1


	//   ....[4]....
        /*00b0*/ 	.word	0x000002c0
        /*00b4*/ 	.word	0x000000ff
        /*00b8*/ 	.word	0x00000010
        /*00bc*/ 	.short	0x0100
        /*00be*/ 	.byte	0x08
	.zero		1


	//   ....[5]....
        /*00c0*/ 	.word	0x000002d0
        /*00c4*/ 	.word	0x000000ff
        /*00c8*/ 	.word	0x00000050
        /*00cc*/ 	.short	0x0100
        /*00ce*/ 	.byte	0x08
	.zero		1


	//   ....[6]....
        /*00d0*/ 	.word	0x000002e0
        /*00d4*/ 	.word	0x000000ff
        /*00d8*/ 	.word	0x00000018
        /*00dc*/ 	.short	0x0100
        /*00de*/ 	.byte	0x08
	.zero		1


	//   ....[7]....
        /*00e0*/ 	.word	0x000002f0
        /*00e4*/ 	.word	0x000000ff
        /*00e8*/ 	.word	0x00000058
        /*00ec*/ 	.short	0x0100
        /*00ee*/ 	.byte	0x08
	.zero		1


	//   ....[8]....
        /*00f0*/ 	.word	0x00000300
        /*00f4*/ 	.word	0x000000ff
        /*00f8*/ 	.word	0x00000020
        /*00fc*/ 	.short	0x0100
        /*00fe*/ 	.byte	0x08
	.zero		1


	//   ....[9]....
        /*0100*/ 	.word	0x00000310
        /*0104*/ 	.word	0x000000ff
        /*0108*/ 	.word	0x00000060
        /*010c*/ 	.short	0x0100
        /*010e*/ 	.byte	0x08
	.zero		1


	//   ....[10]....
        /*0110*/ 	.word	0x00000320
        /*0114*/ 	.word	0x000000ff
        /*0118*/ 	.word	0x00000028
        /*011c*/ 	.short	0x0100
        /*011e*/ 	.byte	0x08
	.zero		1


	//   ....[11]....
        /*0120*/ 	.word	0x00000330
        /*0124*/ 	.word	0x000000ff
        /*0128*/ 	.word	0x00000068
        /*012c*/ 	.short	0x0100
        /*012e*/ 	.byte	0x08
	.zero		1


	//   ....[12]....
        /*0130*/ 	.word	0x00000340
        /*0134*/ 	.word	0x000000ff
        /*0138*/ 	.word	0x00000030
        /*013c*/ 	.short	0x0100
        /*013e*/ 	.byte	0x08
	.zero		1


	//   ....[13]....
        /*0140*/ 	.word	0x00000350
        /*0144*/ 	.word	0x000000ff
        /*0148*/ 	.word	0x00000070
        /*014c*/ 	.short	0x0100
        /*014e*/ 	.byte	0x08
	.zero		1


	//   ....[14]....
        /*0150*/ 	.word	0x00000360
        /*0154*/ 	.word	0x000000ff
        /*0158*/ 	.word	0x00000038
        /*015c*/ 	.short	0x0100
        /*015e*/ 	.byte	0x08
	.zero		1


	//   ....[15]....
        /*0160*/ 	.word	0x00000370
        /*0164*/ 	.word	0x000000ff
        /*0168*/ 	.word	0x00000078
        /*016c*/ 	.short	0x0100
        /*016e*/ 	.byte	0x08
	.zero		1


	//   ....[16]....
        /*0170*/ 	.word	0x00000660
        /*0174*/ 	.word	0x000000ff
        /*0178*/ 	.word	0x00000090
        /*017c*/ 	.short	0x0100
        /*017e*/ 	.byte	0x08
	.zero		1


	//   ....[17]....
        /*0180*/ 	.word	0x000006b0
        /*0184*/ 	.word	0x000000ff
        /*0188*/ 	.word	0x00000098
        /*018c*/ 	.short	0x0100
        /*018e*/ 	.byte	0x08
	.zero		1


	//   ....[18]....
        /*0190*/ 	.word	0x00001680
        /*0194*/ 	.word	0x000000ff
        /*0198*/ 	.word	0x00000000
        /*019c*/ 	.short	0x010a
        /*019e*/ 	.byte	0x08
	.zero		1


	//   ....[19]....
        /*01a0*/ 	.word	0x000016e0
        /*01a4*/ 	.word	0x000000ff
        /*01a8*/ 	.word	0x00000000
        /*01ac*/ 	.short	0x010a
        /*01ae*/ 	.byte	0x08
	.zero		1


	//   ....[20]....
        /*01b0*/ 	.word	0x00001900
        /*01b4*/ 	.word	0x00000009
        /*01b8*/ 	.word	0x00000000
        /*01bc*/ 	.short	0x0101
        /*01be*/ 	.byte	0x3f
	.zero		1


	//   ....[21]....
        /*01c0*/ 	.word	0x00007480
        /*01c4*/ 	.word	0x00000014
        /*01c8*/ 	.word	0x00000040
        /*01cc*/ 	.short	0x010a
        /*01ce*/ 	.byte	0x3f
	.zero		1


	//   ....[22]....
        /*01d0*/ 	.word	0x00007900
        /*01d4*/ 	.word	0x00000007
        /*01d8*/ 	.word	0x00000098
        /*01dc*/ 	.short	0x0101
        /*01de*/ 	.byte	0x3f
	.zero		1


	//   ....[23]....
        /*01e0*/ 	.word	0x00008000
        /*01e4*/ 	.word	0x00000007
        /*01e8*/ 	.word	0x00000000
        /*01ec*/ 	.short	0x010a
        /*01ee*/ 	.byte	0x3f
	.zero		1


	//   ....[24]....
        /*01f0*/ 	.word	0x00008080
        /*01f4*/ 	.word	0x00000009
        /*01f8*/ 	.word	0x00000000
        /*01fc*/ 	.short	0x010a
        /*01fe*/ 	.byte	0x3f
	.zero		1


	//   ....[25]....
        /*0200*/ 	.word	0x00008110
        /*0204*/ 	.word	0x00000006
        /*0208*/ 	.word	0x00000000
        /*020c*/ 	.short	0x010a
        /*020e*/ 	.byte	0x3f
	.zero		1


	//   ....[26]....
        /*0210*/ 	.word	0x000081a0
        /*0214*/ 	.word	0x00000009
        /*0218*/ 	.word	0x00000000
        /*021c*/ 	.short	0x010a
        /*021e*/ 	.byte	0x3f
	.zero		1


	//   ....[27]....
        /*0220*/ 	.word	0x00008230
        /*0224*/ 	.word	0x00000006
        /*0228*/ 	.word	0x00000000
        /*022c*/ 	.short	0x010a
        /*022e*/ 	.byte	0x3f
	.zero		1


	//   ....[28]....
        /*0230*/ 	.word	0x000082c0
        /*0234*/ 	.word	0x00000009
        /*0238*/ 	.word	0x00000000
        /*023c*/ 	.short	0x010a
        /*023e*/ 	.byte	0x3f
	.zero		1


	//   ....[29]....
        /*0240*/ 	.word	0x00008350
        /*0244*/ 	.word	0x00000006
        /*0248*/ 	.word	0x00000000
        /*024c*/ 	.short	0x010a
        /*024e*/ 	.byte	0x3f
	.zero		1


	//   ....[30]....
        /*0250*/ 	.word	0x000083e0
        /*0254*/ 	.word	0x00000003
        /*0258*/ 	.word	0x00000000
        /*025c*/ 	.short	0x010a
        /*025e*/ 	.byte	0x3f
	.zero		1


	//   ....[31]....
        /*0260*/ 	.word	0x00008450
        /*0264*/ 	.word	0x0000000c
        /*0268*/ 	.word	0x00000000
        /*026c*/ 	.short	0x010a
        /*026e*/ 	.byte	0x3f
	.zero		1


	//   ....[32]....
        /*0270*/ 	.word	0x00008520
        /*0274*/ 	.word	0x00000014
        /*0278*/ 	.word	0x00000040
        /*027c*/ 	.short	0x010a
        /*027e*/ 	.byte	0x3f
	.zero		1


	//   ....[33]....
        /*0280*/ 	.word	0x00008600
        /*0284*/ 	.word	0x00000007
        /*0288*/ 	.word	0x00000000
        /*028c*/ 	.short	0x010a
        /*028e*/ 	.byte	0x3f
	.zero		1


	//   ....[34]....
        /*0290*/ 	.word	0x00008650
        /*0294*/ 	.word	0x00000009
        /*0298*/ 	.word	0x00000000
        /*029c*/ 	.short	0x010a
        /*029e*/ 	.byte	0x3f
	.zero		1


	//   ....[35]....
        /*02a0*/ 	.word	0x000086a0
        /*02a4*/ 	.word	0x00000006
        /*02a8*/ 	.word	0x00000000
        /*02ac*/ 	.short	0x010a
        /*02ae*/ 	.byte	0x3f
	.zero		1


	//   ....[36]....
        /*02b0*/ 	.word	0x000086f0
        /*02b4*/ 	.word	0x00000009
        /*02b8*/ 	.word	0x00000000
        /*02bc*/ 	.short	0x010a
        /*02be*/ 	.byte	0x3f
	.zero		1


	//   ....[37]....
        /*02c0*/ 	.word	0x00008740
        /*02c4*/ 	.word	0x00000006
        /*02c8*/ 	.word	0x00000000
        /*02cc*/ 	.short	0x010a
        /*02ce*/ 	.byte	0x3f
	.zero		1


	//   ....[38]....
        /*02d0*/ 	.word	0x00008790
        /*02d4*/ 	.word	0x00000009
        /*02d8*/ 	.word	0x00000000
        /*02dc*/ 	.short	0x010a
        /*02de*/ 	.byte	0x3f
	.zero		1


	//   ....[39]....
        /*02e0*/ 	.word	0x000087e0
        /*02e4*/ 	.word	0x00000006
        /*02e8*/ 	.word	0x00000000
        /*02ec*/ 	.short	0x010a
        /*02ee*/ 	.byte	0x3f
	.zero		1


	//----- nvinfo : EIATTR_NUM_MBARRIERS
	.align		4
.L_28:
        /*02f0*/ 	.byte	0x03, 0x38
        /*02f2*/ 	.short	0x0012


	//----- nvinfo : EIATTR_EXIT_INSTR_OFFSETS
	.align		4
        /*02f4*/ 	.byte	0x04, 0x1c
        /*02f6*/ 	.short	(.L_30 - .L_29)


	//   ....[0]....
.L_29:
        /*02f8*/ 	.word	0x00000750


	//   ....[1]....
        /*02fc*/ 	.word	0x00001010


	//   ....[2]....
        /*0300*/ 	.word	0x00006b50


	//   ....[3]....
        /*0304*/ 	.word	0x00007180


	//   ....[4]....
        /*0308*/ 	.word	0x00008430


	//----- nvinfo : EIATTR_MAX_THREADS
	.align		4
.L_30:
        /*030c*/ 	.byte	0x04, 0x05
        /*030e*/ 	.short	(.L_32 - .L_31)
.L_31:
        /*0310*/ 	.word	0x00000180
        /*0314*/ 	.word	0x00000001
        /*0318*/ 	.word	0x00000001


	//----- nvinfo : EIATTR_CRS_STACK_SIZE
	.align		4
.L_32:
        /*031c*/ 	.byte	0x04, 0x1e
        /*031e*/ 	.short	(.L_34 - .L_33)
.L_33:
        /*0320*/ 	.word	0x00000000


	//----- nvinfo : EIATTR_CBANK_PARAM_SIZE
	.align		4
.L_34:
        /*0324*/ 	.byte	0x03, 0x19
        /*0326*/ 	.short	0x0570


	//----- nvinfo : EIATTR_PARAM_CBANK
	.align		4
        /*0328*/ 	.byte	0x04, 0x0a
        /*032a*/ 	.short	(.L_36 - .L_35)
	.align		4
.L_35:
        /*032c*/ 	.word	index@(.nv.constant0._ZN7cutlass13device_kernelINS_4gemm6kernel13GemmUniversalIN4cute5tupleIJiiiiEEENS1_10collective13CollectiveMmaINS1_40MainloopSm90TmaGmmaWarpSpecializedSparseILi8ENS5_IJNS4_1CILi1EEESB_SB_EEENS1_35KernelTmaWarpSpecializedCooperativeEEENS5_IJNSA_ILi256EEENSA_ILi64EEESG_EEENS_10bfloat16_tENS5_IJNS4_6LayoutINS5_IJiNS5_IJNSA_ILi2EEEiEEEiEEENS5_IJlNS5_IJSB_SK_EEElEEEEENSJ_INS5_IJNS5_IJNS5_IJNSA_ILi8EEESK_NSA_ILi4EEEEEEiEEENS5_IJNS5_IJNSA_ILi16EEESK_SK_EEEiEEEiEEENS5_IJNS5_IJNS5_IJSG_SU_NSA_ILi1024EEEEEENSA_ILi4096EEEEEENS5_IJNS5_IJSB_NSA_ILi512EEENSA_ILi32EEEEEElEEElEEEEEEEESI_NS5_IJlSB_lEEENS4_8TiledMMAINS4_8MMA_AtomIJNS4_4SM904GMMA6SPARSE28GMMA_64x64x32_F32BF16BF16_SSILNS1D_5MajorE0ELS1G_0ELNS1D_7ScaleInE1ELS1H_1ELNS1D_9SparseSelE0EEEEEENSJ_INS5_IJSK_SB_SB_EEENS5_IJSB_NSA_ILi0EEES1M_EEEEENS5_IJNS4_10UnderscoreES1P_S1P_EEEEENS4_13SM90_TMA_LOADENS4_14ComposedLayoutINS4_7SwizzleILi2ELi4ELi3EEENS4_25smem_sparse_ptr_flag_bitsILi2ELi16EEENSJ_INS5_IJNS5_IJSB_SQ_EEENS5_IJSK_S13_EEEEEENS5_IJNS5_IJS1M_SG_EEESN_EEEEEEEvNS4_8identityES1S_NS1T_INS1U_ILi3ELi4ELi3EEENS4_18smem_ptr_flag_bitsILi16EEENSJ_INS5_IJSQ_SG_EEENS5_IJSG_SB_EEEEEEEvS25_EENS_8epilogue10collective6detail29Sm90TmaWarpSpecializedAdapterINS2F_15DefaultEpilogueIfNS5_IJSB_llEEES2J_NS2E_6thread17LinearCombinationIfLi1EffLNS2K_9ScaleType4KindE0ELNS_15FloatRoundStyleE2EfEENS1_15EpilogueDefaultEEEEEvvEEEEvNT_6ParamsE)
        /*0330*/ 	.short	0x0210
        /*0332*/ 	.short	0x0570


	//----- nvinfo : EIATTR_SW_WAR
	.align		4
.L_36:
        /*0334*/ 	.byte	0x04, 0x36
        /*0336*/ 	.short	(.L_38 - .L_37)
.L_37:
        /*0338*/ 	.word	0x00000008
.L_38:


//--------------------- .nv.callgraph             --------------------------
	.section	.nv.callgraph,"",@"SHT_CUDA_CALLGRAPH"
	.align	4
	.sectionentsize	8
	.align		4
        /*0000*/ 	.word	0x00000000
	.align		4
        /*0004*/ 	.word	0xffffffff
	.align		4
        /*0008*/ 	.word	0x00000000
	.align		4
        /*000c*/ 	.word	0xfffffffe
	.align		4
        /*0010*/ 	.word	0x00000000
	.align		4
        /*0014*/ 	.word	0xfffffffd
	.align		4
        /*0018*/ 	.word	0x00000000
	.align		4
        /*001c*/ 	.word	0xfffffffc


//--------------------- .nv.constant4             --------------------------
	.section	.nv.constant4,"a",@progbits
	.align	8
	.align		8
.nv.constant4:
        /*0000*/ 	.dword	_ZN39_INTERNAL_c1a99c6c_4_k_cu_4045f81a_30454cuda3std3__45__cpo5beginE
	.align		8
        /*0008*/ 	.dword	_ZN39_INTERNAL_c1a99c6c_4_k_cu_4045f81a_30454cuda3std3__45__cpo3endE
	.align		8
        /*0010*/ 	.dword	_ZN39_INTERNAL_c1a99c6c_4_k_cu_4045f81a_30454cuda3std3__45__cpo6cbeginE
	.align		8
        /*0018*/ 	.dword	_ZN39_INTERNAL_c1a99c6c_4_k_cu_4045f81a_30454cuda3std3__45__cpo4cendE
	.align		8
        /*0020*/ 	.dword	_ZN39_INTERNAL_c1a99c6c_4_k_cu_4045f81a_30454cuda3std3__441_GLOBAL__N__c1a99c6c_4_k_cu_4045f81a_30456ignoreE
	.align		8
        /*0028*/ 	.dword	_ZN39_INTERNAL_c1a99c6c_4_k_cu_4045f81a_30454cuda3std3__419piecewise_constructE
	.align		8
        /*0030*/ 	.dword	_ZN39_INTERNAL_c1a99c6c_4_k_cu_4045f81a_30454cuda3std3__48in_placeE
	.align		8
        /*0038*/ 	.dword	_ZN39_INTERNAL_c1a99c6c_4_k_cu_4045f81a_30454cuda3std6ranges3__45__cpo4swapE
	.align		8
        /*0040*/ 	.dword	_ZN39_INTERNAL_c1a99c6c_4_k_cu_4045f81a_30454cuda3std6ranges3__45__cpo9iter_moveE
	.align		8
        /*0048*/ 	.dword	_ZN39_INTERNAL_c1a99c6c_4_k_cu_4045f81a_30454cute7productE
	.align		8
        /*0050*/ 	.dword	_ZN39_INTERNAL_c1a99c6c_4_k_cu_4045f81a_30454cute1_E


//--------------------- .text._ZN7cutlass13device_kernelINS_4gemm6kernel13GemmUniversalIN4cute5tupleIJiiiiEEENS1_10collective13CollectiveMmaINS1_40MainloopSm90TmaGmmaWarpSpecializedSparseILi8ENS5_IJNS4_1CILi1EEESB_SB_EEENS1_35KernelTmaWarpSpecializedCooperativeEEENS5_IJNSA_ILi256EEENSA_ILi64EEESG_EEENS_10bfloat16_tENS5_IJNS4_6LayoutINS5_IJiNS5_IJNSA_ILi2EEEiEEEiEEENS5_IJlNS5_IJSB_SK_EEElEEEEENSJ_INS5_IJNS5_IJNS5_IJNSA_ILi8EEESK_NSA_ILi4EEEEEEiEEENS5_IJNS5_IJNSA_ILi16EEESK_SK_EEEiEEEiEEENS5_IJNS5_IJNS5_IJSG_SU_NSA_ILi1024EEEEEENSA_ILi4096EEEEEENS5_IJNS5_IJSB_NSA_ILi512EEENSA_ILi32EEEEEElEEElEEEEEEEESI_NS5_IJlSB_lEEENS4_8TiledMMAINS4_8MMA_AtomIJNS4_4SM904GMMA6SPARSE28GMMA_64x64x32_F32BF16BF16_SSILNS1D_5MajorE0ELS1G_0ELNS1D_7ScaleInE1ELS1H_1ELNS1D_9SparseSelE0EEEEEENSJ_INS5_IJSK_SB_SB_EEENS5_IJSB_NSA_ILi0EEES1M_EEEEENS5_IJNS4_10UnderscoreES1P_S1P_EEEEENS4_13SM90_TMA_LOADENS4_14ComposedLayoutINS4_7SwizzleILi2ELi4ELi3EEENS4_25smem_sparse_ptr_flag_bitsILi2ELi16EEENSJ_INS5_IJNS5_IJSB_SQ_EEENS5_IJSK_S13_EEEEEENS5_IJNS5_IJS1M_SG_EEESN_EEEEEEEvNS4_8identityES1S_NS1T_INS1U_ILi3ELi4ELi3EEENS4_18smem_ptr_flag_bitsILi16EEENSJ_INS5_IJSQ_SG_EEENS5_IJSG_SB_EEEEEEEvS25_EENS_8epilogue10collective6detail29Sm90TmaWarpSpecializedAdapterINS2F_15DefaultEpilogueIfNS5_IJSB_llEEES2J_NS2E_6thread17LinearCombinationIfLi1EffLNS2K_9ScaleType4KindE0ELNS_15FloatRoundStyleE2EfEENS1_15EpilogueDefaultEEEEEvvEEEEvNT_6ParamsE --------------------------
	.section	.text._ZN7cutlass13device_kernelINS_4gemm6kernel13GemmUniversalIN4cute5tupleIJiiiiEEENS1_10collective13CollectiveMmaINS1_40MainloopSm90TmaGmmaWarpSpecializedSparseILi8ENS5_IJNS4_1CILi1EEESB_SB_EEENS1_35KernelTmaWarpSpecializedCooperativeEEENS5_IJNSA_ILi256EEENSA_ILi64EEESG_EEENS_10bfloat16_tENS5_IJNS4_6LayoutINS5_IJiNS5_IJNSA_ILi2EEEiEEEiEEENS5_IJlNS5_IJSB_SK_EEElEEEEENSJ_INS5_IJNS5_IJNS5_IJNSA_ILi8EEESK_NSA_ILi4EEEEEEiEEENS5_IJNS5_IJNSA_ILi16EEESK_SK_EEEiEEEiEEENS5_IJNS5_IJNS5_IJSG_SU_NSA_ILi1024EEEEEENSA_ILi4096EEEEEENS5_IJNS5_IJSB_NSA_ILi512EEENSA_ILi32EEEEEElEEElEEEEEEEESI_NS5_IJlSB_lEEENS4_8TiledMMAINS4_8MMA_AtomIJNS4_4SM904GMMA6SPARSE28GMMA_64x64x32_F32BF16BF16_SSILNS1D_5MajorE0ELS1G_0ELNS1D_7ScaleInE1ELS1H_1ELNS1D_9SparseSelE0EEEEEENSJ_INS5_IJSK_SB_SB_EEENS5_IJSB_NSA_ILi0EEES1M_EEEEENS5_IJNS4_10UnderscoreES1P_S1P_EEEEENS4_13SM90_TMA_LOADENS4_14ComposedLayoutINS4_7SwizzleILi2ELi4ELi3EEENS4_25smem_sparse_ptr_flag_bitsILi2ELi16EEENSJ_INS5_IJNS5_IJSB_SQ_EEENS5_IJSK_S13_EEEEEENS5_IJNS5_IJS1M_SG_EEESN_EEEEEEEvNS4_8identityES1S_NS1T_INS1U_ILi3ELi4ELi3EEENS4_18smem_ptr_flag_bitsILi16EEENSJ_INS5_IJSQ_SG_EEENS5_IJSG_SB_EEEEEEEvS25_EENS_8epilogue10collective6detail29Sm90TmaWarpSpecializedAdapterINS2F_15DefaultEpilogueIfNS5_IJSB_llEEES2J_NS2E_6thread17LinearCombinationIfLi1EffLNS2K_9ScaleType4KindE0ELNS_15FloatRoundStyleE2EfEENS1_15EpilogueDefaultEEEEEvvEEEEvNT_6ParamsE,"ax",@progbits
	.align	128
.text._ZN7cutlass13device_kernelINS_4gemm6kernel13GemmUniversalIN4cute5tupleIJiiiiEEENS1_10collective13CollectiveMmaINS1_40MainloopSm90TmaGmmaWarpSpecializedSparseILi8ENS5_IJNS4_1CILi1EEESB_SB_EEENS1_35KernelTmaWarpSpecializedCooperativeEEENS5_IJNSA_ILi256EEENSA_ILi64EEESG_EEENS_10bfloat16_tENS5_IJNS4_6LayoutINS5_IJiNS5_IJNSA_ILi2EEEiEEEiEEENS5_IJlNS5_IJSB_SK_EEElEEEEENSJ_INS5_IJNS5_IJNS5_IJNSA_ILi8EEESK_NSA_ILi4EEEEEEiEEENS5_IJNS5_IJNSA_ILi16EEESK_SK_EEEiEEEiEEENS5_IJNS5_IJNS5_IJSG_SU_NSA_ILi1024EEEEEENSA_ILi4096EEEEEENS5_IJNS5_IJSB_NSA_ILi512EEENSA_ILi32EEEEEElEEElEEEEEEEESI_NS5_IJlSB_lEEENS4_8TiledMMAINS4_8MMA_AtomIJNS4_4SM904GMMA6SPARSE28GMMA_64x64x32_F32BF16BF16_SSILNS1D_5MajorE0ELS1G_0ELNS1D_7ScaleInE1ELS1H_1ELNS1D_9SparseSelE0EEEEEENSJ_INS5_IJSK_SB_SB_EEENS5_IJSB_NSA_ILi0EEES1M_EEEEENS5_IJNS4_10UnderscoreES1P_S1P_EEEEENS4_13SM90_TMA_LOADENS4_14ComposedLayoutINS4_7SwizzleILi2ELi4ELi3EEENS4_25smem_sparse_ptr_flag_bitsILi2ELi16EEENSJ_INS5_IJNS5_IJSB_SQ_EEENS5_IJSK_S13_EEEEEENS5_IJNS5_IJS1M_SG_EEESN_EEEEEEEvNS4_8identityES1S_NS1T_INS1U_ILi3ELi4ELi3EEENS4_18smem_ptr_flag_bitsILi16EEENSJ_INS5_IJSQ_SG_EEENS5_IJSG_SB_EEEEEEEvS25_EENS_8epilogue10collective6detail29Sm90TmaWarpSpecializedAdapterINS2F_15DefaultEpilogueIfNS5_IJSB_llEEES2J_NS2E_6thread17LinearCombinationIfLi1EffLNS2K_9ScaleType4KindE0ELNS_15FloatRoundStyleE2EfEENS1_15EpilogueDefaultEEEEEvvEEEEvNT_6ParamsE:
        .type           _ZN7cutlass13device_kernelINS_4gemm6kernel13GemmUniversalIN4cute5tupleIJiiiiEEENS1_10collective13CollectiveMmaINS1_40MainloopSm90TmaGmmaWarpSpecializedSparseILi8ENS5_IJNS4_1CILi1EEESB_SB_EEENS1_35KernelTmaWarpSpecializedCooperativeEEENS5_IJNSA_ILi256EEENSA_ILi64EEESG_EEENS_10bfloat16_tENS5_IJNS4_6LayoutINS5_IJiNS5_IJNSA_ILi2EEEiEEEiEEENS5_IJlNS5_IJSB_SK_EEElEEEEENSJ_INS5_IJNS5_IJNS5_IJNSA_ILi8EEESK_NSA_ILi4EEEEEEiEEENS5_IJNS5_IJNSA_ILi16EEESK_SK_EEEiEEEiEEENS5_IJNS5_IJNS5_IJSG_SU_NSA_ILi1024EEEEEENSA_ILi4096EEEEEENS5_IJNS5_IJSB_NSA_ILi512EEENSA_ILi32EEEEEElEEElEEEEEEEESI_NS5_IJlSB_lEEENS4_8TiledMMAINS4_8MMA_AtomIJNS4_4SM904GMMA6SPARSE28GMMA_64x64x32_F32BF16BF16_SSILNS1D_5MajorE0ELS1G_0ELNS1D_7ScaleInE1ELS1H_1ELNS1D_9SparseSelE0EEEEEENSJ_INS5_IJSK_SB_SB_EEENS5_IJSB_NSA_ILi0EEES1M_EEEEENS5_IJNS4_10UnderscoreES1P_S1P_EEEEENS4_13SM90_TMA_LOADENS4_14ComposedLayoutINS4_7SwizzleILi2ELi4ELi3EEENS4_25smem_sparse_ptr_flag_bitsILi2ELi16EEENSJ_INS5_IJNS5_IJSB_SQ_EEENS5_IJSK_S13_EEEEEENS5_IJNS5_IJS1M_SG_EEESN_EEEEEEEvNS4_8identityES1S_NS1T_INS1U_ILi3ELi4ELi3EEENS4_18smem_ptr_flag_bitsILi16EEENSJ_INS5_IJSQ_SG_EEENS5_IJSG_SB_EEEEEEEvS25_EENS_8epilogue10collective6detail29Sm90TmaWarpSpecializedAdapterINS2F_15DefaultEpilogueIfNS5_IJSB_llEEES2J_NS2E_6thread17LinearCombinationIfLi1EffLNS2K_9ScaleType4KindE0ELNS_15FloatRoundStyleE2EfEENS1_15EpilogueDefaultEEEEEvvEEEEvNT_6ParamsE,@function
        .size           _ZN7cutlass13device_kernelINS_4gemm6kernel13GemmUniversalIN4cute5tupleIJiiiiEEENS1_10collective13CollectiveMmaINS1_40MainloopSm90TmaGmmaWarpSpecializedSparseILi8ENS5_IJNS4_1CILi1EEESB_SB_EEENS1_35KernelTmaWarpSpecializedCooperativeEEENS5_IJNSA_ILi256EEENSA_ILi64EEESG_EEENS_10bfloat16_tENS5_IJNS4_6LayoutINS5_IJiNS5_IJNSA_ILi2EEEiEEEiEEENS5_IJlNS5_IJSB_SK_EEElEEEEENSJ_INS5_IJNS5_IJNS5_IJNSA_ILi8EEESK_NSA_ILi4EEEEEEiEEENS5_IJNS5_IJNSA_ILi16EEESK_SK_EEEiEEEiEEENS5_IJNS5_IJNS5_IJSG_SU_NSA_ILi1024EEEEEENSA_ILi4096EEEEEENS5_IJNS5_IJSB_NSA_ILi512EEENSA_ILi32EEEEEElEEElEEEEEEEESI_NS5_IJlSB_lEEENS4_8TiledMMAINS4_8MMA_AtomIJNS4_4SM904GMMA6SPARSE28GMMA_64x64x32_F32BF16BF16_SSILNS1D_5MajorE0ELS1G_0ELNS1D_7ScaleInE1ELS1H_1ELNS1D_9SparseSelE0EEEEEENSJ_INS5_IJSK_SB_SB_EEENS5_IJSB_NSA_ILi0EEES1M_EEEEENS5_IJNS4_10UnderscoreES1P_S1P_EEEEENS4_13SM90_TMA_LOADENS4_14ComposedLayoutINS4_7SwizzleILi2ELi4ELi3EEENS4_25smem_sparse_ptr_flag_bitsILi2ELi16EEENSJ_INS5_IJNS5_IJSB_SQ_EEENS5_IJSK_S13_EEEEEENS5_IJNS5_IJS1M_SG_EEESN_EEEEEEEvNS4_8identityES1S_NS1T_INS1U_ILi3ELi4ELi3EEENS4_18smem_ptr_flag_bitsILi16EEENSJ_INS5_IJSQ_SG_EEENS5_IJSG_SB_EEEEEEEvS25_EENS_8epilogue10collective6detail29Sm90TmaWarpSpecializedAdapterINS2F_15DefaultEpilogueIfNS5_IJSB_llEEES2J_NS2E_6thread17LinearCombinationIfLi1EffLNS2K_9ScaleType4KindE0ELNS_15FloatRoundStyleE2EfEENS1_15EpilogueDefaultEEEEEvvEEEEvNT_6ParamsE,(.L_x_194 - _ZN7cutlass13device_kernelINS_4gemm6kernel13GemmUniversalIN4cute5tupleIJiiiiEEENS1_10collective13CollectiveMmaINS1_40MainloopSm90TmaGmmaWarpSpecializedSparseILi8ENS5_IJNS4_1CILi1EEESB_SB_EEENS1_35KernelTmaWarpSpecializedCooperativeEEENS5_IJNSA_ILi256EEENSA_ILi64EEESG_EEENS_10bfloat16_tENS5_IJNS4_6LayoutINS5_IJiNS5_IJNSA_ILi2EEEiEEEiEEENS5_IJlNS5_IJSB_SK_EEElEEEEENSJ_INS5_IJNS5_IJNS5_IJNSA_ILi8EEESK_NSA_ILi4EEEEEEiEEENS5_IJNS5_IJNSA_ILi16EEESK_SK_EEEiEEEiEEENS5_IJNS5_IJNS5_IJSG_SU_NSA_ILi1024EEEEEENSA_ILi4096EEEEEENS5_IJNS5_IJSB_NSA_ILi512EEENSA_ILi32EEEEEElEEElEEEEEEEESI_NS5_IJlSB_lEEENS4_8TiledMMAINS4_8MMA_AtomIJNS4_4SM904GMMA6SPARSE28GMMA_64x64x32_F32BF16BF16_SSILNS1D_5MajorE0ELS1G_0ELNS1D_7ScaleInE1ELS1H_1ELNS1D_9SparseSelE0EEEEEENSJ_INS5_IJSK_SB_SB_EEENS5_IJSB_NSA_ILi0EEES1M_EEEEENS5_IJNS4_10UnderscoreES1P_S1P_EEEEENS4_13SM90_TMA_LOADENS4_14ComposedLayoutINS4_7SwizzleILi2ELi4ELi3EEENS4_25smem_sparse_ptr_flag_bitsILi2ELi16EEENSJ_INS5_IJNS5_IJSB_SQ_EEENS5_IJSK_S13_EEEEEENS5_IJNS5_IJS1M_SG_EEESN_EEEEEEEvNS4_8identityES1S_NS1T_INS1U_ILi3ELi4ELi3EEENS4_18smem_ptr_flag_bitsILi16EEENSJ_INS5_IJSQ_SG_EEENS5_IJSG_SB_EEEEEEEvS25_EENS_8epilogue10collective6detail29Sm90TmaWarpSpecializedAdapterINS2F_15DefaultEpilogueIfNS5_IJSB_llEEES2J_NS2E_6thread17LinearCombinationIfLi1EffLNS2K_9ScaleType4KindE0ELNS_15FloatRoundStyleE2EfEENS1_15EpilogueDefaultEEEEEvvEEEEvNT_6ParamsE)
        .other          _ZN7cutlass13device_kernelINS_4gemm6kernel13GemmUniversalIN4cute5tupleIJiiiiEEENS1_10collective13CollectiveMmaINS1_40MainloopSm90TmaGmmaWarpSpecializedSparseILi8ENS5_IJNS4_1CILi1EEESB_SB_EEENS1_35KernelTmaWarpSpecializedCooperativeEEENS5_IJNSA_ILi256EEENSA_ILi64EEESG_EEENS_10bfloat16_tENS5_IJNS4_6LayoutINS5_IJiNS5_IJNSA_ILi2EEEiEEEiEEENS5_IJlNS5_IJSB_SK_EEElEEEEENSJ_INS5_IJNS5_IJNS5_IJNSA_ILi8EEESK_NSA_ILi4EEEEEEiEEENS5_IJNS5_IJNSA_ILi16EEESK_SK_EEEiEEEiEEENS5_IJNS5_IJNS5_IJSG_SU_NSA_ILi1024EEEEEENSA_ILi4096EEEEEENS5_IJNS5_IJSB_NSA_ILi512EEENSA_ILi32EEEEEElEEElEEEEEEEESI_NS5_IJlSB_lEEENS4_8TiledMMAINS4_8MMA_AtomIJNS4_4SM904GMMA6SPARSE28GMMA_64x64x32_F32BF16BF16_SSILNS1D_5MajorE0ELS1G_0ELNS1D_7ScaleInE1ELS1H_1ELNS1D_9SparseSelE0EEEEEENSJ_INS5_IJSK_SB_SB_EEENS5_IJSB_NSA_ILi0EEES1M_EEEEENS5_IJNS4_10UnderscoreES1P_S1P_EEEEENS4_13SM90_TMA_LOADENS4_14ComposedLayoutINS4_7SwizzleILi2ELi4ELi3EEENS4_25smem_sparse_ptr_flag_bitsILi2ELi16EEENSJ_INS5_IJNS5_IJSB_SQ_EEENS5_IJSK_S13_EEEEEENS5_IJNS5_IJS1M_SG_EEESN_EEEEEEEvNS4_8identityES1S_NS1T_INS1U_ILi3ELi4ELi3EEENS4_18smem_ptr_flag_bitsILi16EEENSJ_INS5_IJSQ_SG_EEENS5_IJSG_SB_EEEEEEEvS25_EENS_8epilogue10collective6detail29Sm90TmaWarpSpecializedAdapterINS2F_15DefaultEpilogueIfNS5_IJSB_llEEES2J_NS2E_6thread17LinearCombinationIfLi1EffLNS2K_9ScaleType4KindE0ELNS_15FloatRoundStyleE2EfEENS1_15EpilogueDefaultEEEEEvvEEEEvNT_6ParamsE,@"STO_CUDA_ENTRY STV_DEFAULT"
_ZN7cutlass13device_kernelINS_4gemm6kernel13GemmUniversalIN4cute5tupleIJiiiiEEENS1_10collective13CollectiveMmaINS1_40MainloopSm90TmaGmmaWarpSpecializedSparseILi8ENS5_IJNS4_1CILi1EEESB_SB_EEENS1_35KernelTmaWarpSpecializedCooperativeEEENS5_IJNSA_ILi256EEENSA_ILi64EEESG_EEENS_10bfloat16_tENS5_IJNS4_6LayoutINS5_IJiNS5_IJNSA_ILi2EEEiEEEiEEENS5_IJlNS5_IJSB_SK_EEElEEEEENSJ_INS5_IJNS5_IJNS5_IJNSA_ILi8EEESK_NSA_ILi4EEEEEEiEEENS5_IJNS5_IJNSA_ILi16EEESK_SK_EEEiEEEiEEENS5_IJNS5_IJNS5_IJSG_SU_NSA_ILi1024EEEEEENSA_ILi4096EEEEEENS5_IJNS5_IJSB_NSA_ILi512EEENSA_ILi32EEEEEElEEElEEEEEEEESI_NS5_IJlSB_lEEENS4_8TiledMMAINS4_8MMA_AtomIJNS4_4SM904GMMA6SPARSE28GMMA_64x64x32_F32BF16BF16_SSILNS1D_5MajorE0ELS1G_0ELNS1D_7ScaleInE1ELS1H_1ELNS1D_9SparseSelE0EEEEEENSJ_INS5_IJSK_SB_SB_EEENS5_IJSB_NSA_ILi0EEES1M_EEEEENS5_IJNS4_10UnderscoreES1P_S1P_EEEEENS4_13SM90_TMA_LOADENS4_14ComposedLayoutINS4_7SwizzleILi2ELi4ELi3EEENS4_25smem_sparse_ptr_flag_bitsILi2ELi16EEENSJ_INS5_IJNS5_IJSB_SQ_EEENS5_IJSK_S13_EEEEEENS5_IJNS5_IJS1M_SG_EEESN_EEEEEEEvNS4_8identityES1S_NS1T_INS1U_ILi3ELi4ELi3EEENS4_18smem_ptr_flag_bitsILi16EEENSJ_INS5_IJSQ_SG_EEENS5_IJSG_SB_EEEEEEEvS25_EENS_8epilogue10collective6detail29Sm90TmaWarpSpecializedAdapterINS2F_15DefaultEpilogueIfNS5_IJSB_llEEES2J_NS2E_6thread17LinearCombinationIfLi1EffLNS2K_9ScaleType4KindE0ELNS_15FloatRoundStyleE2EfEENS1_15EpilogueDefaultEEEEEvvEEEEvNT_6ParamsE:
[----:B------:R-:W-:Y:S01]  /*0000*/  LDC R1, c[0x0][0x28] ;  /* 0x00000a00ff017b82 */ /* 0x000fe20000000800 */
[----:B------:R-:W0:Y:S01]  /*0010*/  S2R R6, SR_TID.X ;  /* 0x0000000000067919 */ /* 0x000e220000002100 */
[----:B------:R-:W-:Y:S01]  /*0020*/  ELECT P0, URZ, PT ;  /* 0x00000000003f782f */ /* 0x000fe20003800000 */
[----:B------:R-:W-:Y:S01]  /*0030*/  BSSY B0, `(.L_x_0) ;  /* 0x0000012000007945 */ /* 0x000fe20003800000 */
[--C-:B0-----:R-:W-:Y:S02]  /*0040*/  SHF.R.U32.HI R2, RZ, 0x5, R6.reuse ;  /* 0x00000005ff027819 */ /* 0x101fe40000011606 */
[----:B------:R-:W-:-:S03]  /*0050*/  SHF.R.U32.HI R18, RZ, 0x7, R6 ;  /* 0x00000007ff127819 */ /* 0x000fc60000011606 */
[----:B------:R-:W0:Y:S04]  /*0060*/  SHFL.IDX PT, R5, R2, RZ, 0x1f ;  /* 0x00001fff02057589 */ /* 0x000e2800000e0000 */
[----:B------:R1:W2:Y:S01]  /*0070*/  SHFL.IDX PT, R7, R18, RZ, 0x1f ;  /* 0x00001fff12077589 */ /* 0x0002a200000e0000 */
[----:B0-----:R-:W-:-:S13]  /*0080*/  ISETP.NE.OR P0, PT, R5, RZ, !P0 ;  /* 0x000000ff0500720c */ /* 0x001fda0004705670 */
[----:B-12---:R-:W-:Y:S05]  /*0090*/  @P0 BRA `(.L_x_1) ;  /* 0x00000000002c0947 */ /* 0x006fea0003800000 */
[----:B------:R-:W-:Y:S02]  /*00a0*/  ULDC.64 UR4, c[0x0][0x198] ;  /* 0x0000660000047ab9 */ /* 0x000fe40000000a00 */
[----:B------:R-:W-:Y:S02]  /*00b0*/  UIADD3 UR6, UP0, UR4, 0xf0, URZ ;  /* 0x000000f004067890 */ /* 0x000fe4000ff1e03f */
[----:B------:R-:W-:Y:S02]  /*00c0*/  UIADD3 UR8, UP1, UR4, 0x1f0, URZ ;  /* 0x000001f004087890 */ /* 0x000fe4000ff3e03f */
[----:B------:R-:W-:Y:S02]  /*00d0*/  UIADD3 UR4, UP2, UR4, 0x2f0, URZ ;  /* 0x000002f004047890 */ /* 0x000fe4000ff5e03f */
[----:B------:R-:W-:Y:S02]  /*00e0*/  UIADD3.X UR7, URZ, UR5, URZ, UP0, !UPT ;  /* 0x000000053f077290 */ /* 0x000fe400087fe43f */
[----:B------:R-:W-:-:S02]  /*00f0*/  UIADD3.X UR9, URZ, UR5, URZ, UP1, !UPT ;  /* 0x000000053f097290 */ /* 0x000fc40008ffe43f */
[----:B------:R-:W-:-:S05]  /*0100*/  UIADD3.X UR5, URZ, UR5, URZ, UP2, !UPT ;  /* 0x000000053f057290 */ /* 0x000fca00097fe43f */
[----:B------:R0:W-:Y:S02]  /*0110*/  UTMACCTL.PF [UR6] ;  /* 0x00000000060079b9 */ /* 0x0001e40008040000 */
[----:B------:R0:W-:Y:S02]  /*0120*/  UTMACCTL.PF [UR8] ;  /* 0x00000000080079b9 */ /* 0x0001e40008040000 */
[----:B------:R0:W-:Y:S02]  /*0130*/  UTMACCTL.PF [UR4] ;  /* 0x00000000040079b9 */ /* 0x0001e40008040000 */
[----:B0-----:R-:W-:Y:S01]  /*0140*/  NOP ;  /* 0x0000000000007918 */ /* 0x001fe20000000000 */
.L_x_1:
[----:B------:R-:W-:Y:S05]  /*0150*/  BSYNC B0 ;  /* 0x0000000000007941 */ /* 0x000fea0003800000 */
.L_x_0:
[----:B------:R-:W0:Y:S02]  /*0160*/  SHFL.IDX PT, R0, R2, RZ, 0x1f ;  /* 0x00001fff02007589 */ /* 0x000e2400000e0000 */
[----:B0-----:R-:W-:-:S13]  /*0170*/  ISETP.NE.AND P0, PT, R0, RZ, PT ;  /* 0x000000ff0000720c */ /* 0x001fda0003f05270 */
[----:B------:R-:W-:Y:S05]  /*0180*/  @P0 BRA `(.L_x_2) ;  /* 0x0000000000840947 */ /* 0x000fea0003800000 */
[----:B------:R-:W-:Y:S01]  /*0190*/  ELECT P0, URZ, PT ;  /* 0x00000000003f782f */ /* 0x000fe20003800000 */
[----:B------:R-:W-:-:S12]  /*01a0*/  BSSY B0, `(.L_x_2) ;  /* 0x000001f000007945 */ /* 0x000fd80003800000 */
[----:B------:R-:W-:Y:S05]  /*01b0*/  @!P0 BRA `(.L_x_3) ;  /* 0x0000000000748947 */ /* 0x000fea0003800000 */
[----:B------:R-:W0:Y:S01]  /*01c0*/  S2UR UR8, SR_CgaCtaId ;  /* 0x00000000000879c3 */ /* 0x000e220000008800 */
[----:B------:R-:W-:Y:S01]  /*01d0*/  UMOV UR4, 0x400 ;  /* 0x0000040000047882 */ /* 0x000fe20000000000 */
[----:B------:R-:W-:Y:S01]  /*01e0*/  UMOV UR5, 0x1 ;  /* 0x0000000100057882 */ /* 0x000fe20000000000 */
[----:B------:R-:W-:Y:S02]  /*01f0*/  UMOV UR6, 0x100 ;  /* 0x0000010000067882 */ /* 0x000fe40000000000 */
[----:B------:R-:W-:-:S04]  /*0200*/  UIADD3 UR6, -UR6, 0x100000, URZ ;  /* 0x0010000006067890 */ /* 0x000fc8000fffe13f */
[----:B------:R-:W-:Y:S02]  /*0210*/  USHF.L.U32 UR7, UR6, 0xb, URZ ;  /* 0x0000000b06077899 */ /* 0x000fe4000800063f */
[----:B------:R-:W-:Y:S02]  /*0220*/  USHF.L.U32 UR6, UR6, 0x1, URZ ;  /* 0x0000000106067899 */ /* 0x000fe4000800063f */
[----:B0-----:R-:W-:Y:S02]  /*0230*/  ULEA UR8, UR8, UR4, 0x18 ;  /* 0x0000000408087291 */ /* 0x001fe4000f8ec03f */
[----:B------:R-:W-:-:S04]  /*0240*/  UIADD3 UR4, -UR5, 0x100000, URZ ;  /* 0x0010000005047890 */ /* 0x000fc8000fffe13f */
[----:B------:R-:W-:Y:S02]  /*0250*/  USHF.L.U32 UR5, UR4, 0xb, URZ ;  /* 0x0000000b04057899 */ /* 0x000fe4000800063f */
[----:B------:R-:W-:Y:S01]  /*0260*/  USHF.L.U32 UR4, UR4, 0x1, URZ ;  /* 0x0000000104047899 */ /* 0x000fe2000800063f */
[----:B------:R-:W0:Y:S11]  /*0270*/  FENCE.VIEW.ASYNC.S ;  /* 0x00000000000073c6 */ /* 0x000e360000000000 */
[----:B0-----:R0:W1:Y:S01]  /*0280*/  SYNCS.EXCH.64 URZ, [UR8], UR4 ;  /* 0x00000004083f75b2 */ /* 0x0010620008000100 */
[----:B------:R0:W2:Y:S01]  /*0290*/  SYNCS.EXCH.64 URZ, [UR8+0x40], UR6 ;  /* 0x00004006083f75b2 */ /* 0x0000a20008000100 */
[----:B------:R0:W3:Y:S01]  /*02a0*/  SYNCS.EXCH.64 URZ, [UR8+0x8], UR4 ;  /* 0x00000804083f75b2 */ /* 0x0000e20008000100 */
[----:B------:R0:W4:Y:S01]  /*02b0*/  SYNCS.EXCH.64 URZ, [UR8+0x48], UR6 ;  /* 0x00004806083f75b2 */ /* 0x0001220008000100 */
[----:B------:R0:W0:Y:S01]  /*02c0*/  SYNCS.EXCH.64 URZ, [UR8+0x10], UR4 ;  /* 0x00001004083f75b2 */ /* 0x0000220008000100 */
        /* <DEDUP_REMOVED lines=11> */
[----:B------:R-:W-:Y:S01]  /*0380*/  NOP ;  /* 0x0000000000007918 */ /* 0x000fe20000000000 */
.L_x_3:
[----:B0-----:R-:W-:Y:S05]  /*0390*/  BSYNC B0 ;  /* 0x0000000000007941 */ /* 0x001fea0003800000 */
.L_x_2:
[----:B------:R-:W0:Y:S01]  /*03a0*/  SHFL.IDX PT, R2, R2, RZ, 0x1f ;  /* 0x00001fff02027589 */ /* 0x000e2200000e0000 */
[----:B------:R-:W-:Y:S01]  /*03b0*/  ELECT P0, URZ, PT ;  /* 0x00000000003f782f */ /* 0x000fe20003800000 */
[----:B------:R-:W5:Y:S01]  /*03c0*/  LDC R0, c[0x0][0x75c] ;  /* 0x0001d700ff007b82 */ /* 0x000f620000000800 */
[----:B------:R-:W-:Y:S01]  /*03d0*/  UMOV UR4, 0x20 ;  /* 0x0000002000047882 */ /* 0x000fe20000000000 */
[----:B------:R-:W1:Y:S01]  /*03e0*/  S2R R11, SR_CTAID.Y ;  /* 0x00000000000b7919 */ /* 0x000e620000002600 */
[----:B------:R-:W-:Y:S01]  /*03f0*/  NOP ;  /* 0x0000000000007918 */ /* 0x000fe20000000000 */
[----:B------:R-:W-:Y:S01]  /*0400*/  NOP ;  /* 0x0000000000007918 */ /* 0x000fe20000000000 */
[C---:B------:R-:W-:Y:S01]  /*0410*/  ISETP.NE.AND P2, PT, R7.reuse, RZ, PT ;  /* 0x000000ff0700720c */ /* 0x040fe20003f45270 */
[----:B------:R-:W2:Y:S01]  /*0420*/  S2R R8, SR_CTAID.X ;  /* 0x0000000000087919 */ /* 0x000ea20000002500 */
[----:B------:R-:W-:Y:S01]  /*0430*/  VIADD R10, R7, 0xffffffff ;  /* 0xffffffff070a7836 */ /* 0x000fe20000000000 */
[----:B------:R-:W-:-:S02]  /*0440*/  LOP3.LUT R138, R138, 0xfffff7ff, RZ, 0xc0, !PT ;  /* 0xfffff7ff8a8a7812 */ /* 0x000fc400078ec0ff */
[----:B0-----:R-:W-:Y:S02]  /*0450*/  ISETP.NE.OR P0, PT, R2, RZ, !P0 ;  /* 0x000000ff0200720c */ /* 0x001fe40004705670 */
[----:B-----5:R-:W-:Y:S02]  /*0460*/  ISETP.NE.AND P3, PT, R0, 0x1, PT ;  /* 0x000000010000780c */ /* 0x020fe40003f65270 */
[----:B------:R-:W-:-:S04]  /*0470*/  SHF.R.S32.HI R2, RZ, 0x1f, R5 ;  /* 0x0000001fff027819 */ /* 0x000fc80000011405 */
[----:B------:R-:W-:-:S04]  /*0480*/  LEA.HI R4, R2, R5, RZ, 0x2 ;  /* 0x0000000502047211 */ /* 0x000fc800078f10ff */
[----:B------:R-:W-:Y:S01]  /*0490*/  LOP3.LUT R4, R4, 0xfffffffc, RZ, 0xc0, !PT ;  /* 0xfffffffc04047812 */ /* 0x000fe200078ec0ff */
[----:B------:R-:W-:Y:S01]  /*04a0*/  VOTEU.ALL UP0, P0 ;  /* 0x00000000003f7886 */ /* 0x000fe20000000000 */
[----:B------:R-:W-:Y:S01]  /*04b0*/  VOTEU.ALL UP1, P0 ;  /* 0x00000000003f7886 */ /* 0x000fe20000020000 */
[----:B------:R-:W2:Y:S01]  /*04c0*/  @P3 LDC R9, c[0x0][0x10] ;  /* 0x00000400ff093b82 */ /* 0x000ea20000000800 */
[----:B-1----:R-:W-:Y:S01]  /*04d0*/  @P3 IMAD.MOV.U32 R2, RZ, RZ, R11 ;  /* 0x000000ffff023224 */ /* 0x002fe200078e000b */
[----:B------:R-:W-:Y:S01]  /*04e0*/  @P3 LOP3.LUT R138, R138, 0x800, RZ, 0xfc, !PT ;  /* 0x000008008a8a3812 */ /* 0x000fe200078efcff */
[----:B------:R-:W-:Y:S01]  /*04f0*/  @!UP0 UMOV UR6, 0x400 ;  /* 0x0000040000068882 */ /* 0x000fe20000000000 */
[----:B------:R-:W-:-:S04]  /*0500*/  @!UP0 UIADD3 UR4, -UR4, 0x100000, URZ ;  /* 0x0010000004048890 */ /* 0x000fc8000fffe13f */
[----:B------:R-:W-:Y:S02]  /*0510*/  @!UP0 USHF.L.U32 UR5, UR4, 0xb, URZ ;  /* 0x0000000b04058899 */ /* 0x000fe4000800063f */
[----:B------:R-:W-:Y:S01]  /*0520*/  @!UP0 USHF.L.U32 UR4, UR4, 0x1, URZ ;  /* 0x0000000104048899 */ /* 0x000fe2000800063f */
[----:B------:R-:W-:Y:S02]  /*0530*/  IMAD.IADD R5, R5, 0x1, -R4 ;  /* 0x0000000105057824 */ /* 0x000fe400078e0a04 */
[----:B------:R-:W-:Y:S01]  /*0540*/  @P3 IMAD.MOV.U32 R3, RZ, RZ, RZ ;  /* 0x000000ffff033224 */ /* 0x000fe200078e00ff */
[----:B------:R-:W0:Y:S01]  /*0550*/  @!UP0 S2UR UR7, SR_CgaCtaId ;  /* 0x00000000000789c3 */ /* 0x000e220000008800 */
[----:B------:R-:W-:Y:S01]  /*0560*/  @P3 IMAD.MOV.U32 R15, RZ, RZ, RZ ;  /* 0x000000ffff0f3224 */ /* 0x000fe200078e00ff */
[----:B------:R-:W-:-:S06]  /*0570*/  ISETP.NE.AND P1, PT, R5, 0x3, PT ;  /* 0x000000030500780c */ /* 0x000fcc0003f25270 */
[----:B------:R-:W1:Y:S01]  /*0580*/  @!P3 LDC R12, c[0x0][0xc] ;  /* 0x00000300ff0cbb82 */ /* 0x000e620000000800 */
[----:B--2---:R-:W-:-:S04]  /*0590*/  @P3 IMAD.WIDE.U32 R2, R8, R9, R2 ;  /* 0x0000000908023225 */ /* 0x004fc800078e0002 */
[----:B------:R-:W-:Y:S02]  /*05a0*/  IMAD.MOV.U32 R9, RZ, RZ, RZ ;  /* 0x000000ffff097224 */ /* 0x000fe400078e00ff */
[----:B------:R-:W-:Y:S01]  /*05b0*/  @P3 IMAD.IADD R3, R3, 0x1, R15 ;  /* 0x0000000103033824 */ /* 0x000fe200078e020f */
[----:B0-----:R-:W-:Y:S01]  /*05c0*/  @!UP0 ULEA UR8, UR7, UR6, 0x18 ;  /* 0x0000000607088291 */ /* 0x001fe2000f8ec03f */
[----:B------:R-:W-:Y:S02]  /*05d0*/  VOTEU.ALL UP0, P0 ;  /* 0x00000000003f7886 */ /* 0x000fe40000000000 */
[----:B------:R-:W-:Y:S01]  /*05e0*/  ULDC UR6, c[0x0][0xc] ;  /* 0x0000030000067ab9 */ /* 0x000fe20000000800 */
[----:B------:R-:W-:Y:S01]  /*05f0*/  ULDC UR7, c[0x0][0x10] ;  /* 0x0000040000077ab9 */ /* 0x000fe20000000800 */
[----:B------:R-:W-:Y:S02]  /*0600*/  ISETP.EQ.OR P0, PT, R5, RZ, !P1 ;  /* 0x000000ff0500720c */ /* 0x000fe40004f02670 */
[----:B------:R-:W-:Y:S01]  /*0610*/  ISETP.GE.U32.AND P1, PT, R10, 0x2, PT ;  /* 0x000000020a00780c */ /* 0x000fe20003f26070 */
[----:B-1----:R-:W-:Y:S01]  /*0620*/  @!P3 IMAD.WIDE.U32 R12, R12, R11, R8 ;  /* 0x0000000b0c0cb225 */ /* 0x002fe200078e0008 */
[----:B------:R-:W-:-:S02]  /*0630*/  ISETP.EQ.AND P0, PT, R7, RZ, P0 ;  /* 0x000000ff0700720c */ /* 0x000fc40000702270 */
[----:B------:R-:W-:Y:S01]  /*0640*/  LOP3.LUT R7, R6, 0x7f, RZ, 0xc0, !PT ;  /* 0x0000007f06077812 */ /* 0x000fe200078ec0ff */
[----:B------:R-:W0:Y:S02]  /*0650*/  FENCE.VIEW.ASYNC.S ;  /* 0x00000000000073c6 */ /* 0x000e240000000000 */
[----:B0-----:R-:W3:Y:S01]  /*0660*/  @!UP0 SYNCS.EXCH.64 URZ, [UR8+0x90], UR4 ;  /* 0x00009004083f85b2 */ /* 0x001ee20008000100 */
[----:B------:R-:W-:Y:S01]  /*0670*/  SEL R4, RZ, 0x1, !P0 ;  /* 0x00000001ff047807 */ /* 0x000fe20004000000 */
[----:B------:R-:W-:Y:S02]  /*0680*/  @!P3 IMAD.MOV.U32 R2, RZ, RZ, R12 ;  /* 0x000000ffff02b224 */ /* 0x000fe400078e000c */
[----:B------:R-:W-:Y:S01]  /*0690*/  @!P3 IMAD.MOV.U32 R3, RZ, RZ, R13 ;  /* 0x000000ffff03b224 */ /* 0x000fe200078e000d */
[----:B------:R-:W-:Y:S01]  /*06a0*/  SEL R4, R4, 0x2, P1 ;  /* 0x0000000204047807 */ /* 0x000fe20000800000 */
[----:B------:R0:W3:Y:S01]  /*06b0*/  @!UP1 SYNCS.EXCH.64 URZ, [UR8+0x98], UR4 ;  /* 0x00009804083f95b2 */ /* 0x0000e20008000100 */
[----:B------:R-:W-:Y:S01]  /*06c0*/  NOP ;  /* 0x0000000000007918 */ /* 0x000fe20000000000 */
[----:B0-----:R-:W-:-:S03]  /*06d0*/  UIMAD.WIDE.U32 UR4, UR6, UR7, URZ ;  /* 0x00000007060472a5 */ /* 0x001fc6000f8e003f */
[----:B------:R-:W-:Y:S02]  /*06e0*/  ULDC UR6, c[0x0][0x14] ;  /* 0x0000050000067ab9 */ /* 0x000fe40000000800 */
[----:B------:R-:W-:Y:S02]  /*06f0*/  UIMAD.WIDE.U32 UR30, UR4, UR6, URZ ;  /* 0x00000006041e72a5 */ /* 0x000fe4000f8e003f */
[----:B------:R-:W-:-:S04]  /*0700*/  UIMAD UR4, UR5, UR6, URZ ;  /* 0x00000006050472a4 */ /* 0x000fc8000f8e023f */
[----:B------:R-:W-:Y:S01]  /*0710*/  UIADD3 UR4, UR31, UR4, URZ ;  /* 0x000000041f047290 */ /* 0x000fe2000fffe03f */
[----:B---34-:R-:W-:Y:S06]  /*0720*/  BAR.SYNC.DEFER_BLOCKING 0x0 ;  /* 0x0000000000007b1d */ /* 0x018fec0000010000 */
[----:B------:R-:W-:Y:S05]  /*0730*/  @!P2 BRA `(.L_x_4) ;  /* 0x000000640008a947 */ /* 0x000fea0003800000 */
[----:B------:R-:W-:-:S13]  /*0740*/  ISETP.GT.U32.AND P0, PT, R10, 0x1, PT ;  /* 0x000000010a00780c */ /* 0x000fda0003f04070 */
[----:B------:R-:W-:Y:S05]  /*0750*/  @P0 EXIT ;  /* 0x000000000000094d */ /* 0x000fea0003800000 */
[----:B------:R-:W-:Y:S01]  /*0760*/  ULDC.64 UR6, c[0x0][0x750] ;  /* 0x0001d40000067ab9 */ /* 0x000fe20000000a00 */
[----:B------:R-:W-:Y:S01]  /*0770*/  PRMT R12, RZ, 0x7610, R12 ;  /* 0x00007610ff0c7816 */ /* 0x000fe2000000000c */
[----:B------:R-:W-:Y:S01]  /*0780*/  IMAD.MOV.U32 R108, RZ, RZ, -0x1 ;  /* 0xffffffffff6c7424 */ /* 0x000fe200078e00ff */
[----:B------:R-:W-:Y:S01]  /*0790*/  ISETP.GE.U32.AND P0, PT, R2, UR6, PT ;  /* 0x0000000602007c0c */ /* 0x000fe2000bf06070 */
[----:B------:R-:W-:Y:S02]  /*07a0*/  IMAD.MOV.U32 R10, RZ, RZ, -0x1 ;  /* 0xffffffffff0a7424 */ /* 0x000fe400078e00ff */
[----:B------:R-:W-:Y:S01]  /*07b0*/  IMAD.MOV.U32 R5, RZ, RZ, -0x1 ;  /* 0xffffffffff057424 */ /* 0x000fe200078e00ff */
[----:B------:R-:W-:-:S13]  /*07c0*/  ISETP.GE.U32.AND.EX P0, PT, R3, UR7, PT, P0 ;  /* 0x0000000703007c0c */ /* 0x000fda000bf06100 */
[----:B------:R-:W-:Y:S05]  /*07d0*/  @P0 BRA `(.L_x_5) ;  /* 0x00000004005c0947 */ /* 0x000fea0003800000 */
[----:B------:R-:W0:Y:S01]  /*07e0*/  LDC.64 R20, c[0x0][0x728] ;  /* 0x0001ca00ff147b82 */ /* 0x000e220000000a00 */
[----:B------:R-:W-:Y:S02]  /*07f0*/  IMAD.MOV.U32 R12, RZ, RZ, R2 ;  /* 0x000000ffff0c7224 */ /* 0x000fe400078e0002 */
[----:B------:R-:W-:-:S05]  /*0800*/  IMAD.MOV.U32 R13, RZ, RZ, R3 ;  /* 0x000000ffff0d7224 */ /* 0x000fca00078e0003 */
[----:B------:R-:W1:Y:S08]  /*0810*/  LDC R10, c[0x0][0x730] ;  /* 0x0001cc00ff0a7b82 */ /* 0x000e700000000800 */
[----:B------:R-:W2:Y:S01]  /*0820*/  LDC.64 R22, c[0x0][0x720] ;  /* 0x0001c800ff167b82 */ /* 0x000ea20000000a00 */
[----:B0-----:R-:W-:-:S04]  /*0830*/  ISETP.NE.U32.AND P0, PT, R20, RZ, PT ;  /* 0x000000ff1400720c */ /* 0x001fc80003f05070 */
[----:B------:R-:W-:-:S13]  /*0840*/  ISETP.NE.AND.EX P0, PT, R21, RZ, PT, P0 ;  /* 0x000000ff1500720c */ /* 0x000fda0003f05300 */
[----:B-12---:R-:W-:Y:S05]  /*0850*/  @!P0 BRA `(.L_x_6) ;  /* 0x0000000000288947 */ /* 0x006fea0003800000 */
[----:B------:R-:W0:Y:S02]  /*0860*/  LDC R5, c[0x0][0x734] ;  /* 0x0001cd00ff057b82 */ /* 0x000e240000000800 */
[----:B0-----:R-:W-:-:S05]  /*0870*/  IADD3 R5, P0, R2, R5, RZ ;  /* 0x0000000502057210 */ /* 0x001fca0007f1e0ff */
[----:B------:R-:W-:-:S04]  /*0880*/  IMAD.X R19, RZ, RZ, R3, P0 ;  /* 0x000000ffff137224 */ /* 0x000fc800000e0603 */
[----:B------:R-:W-:-:S04]  /*0890*/  IMAD.WIDE.U32 R12, R19, R20, RZ ;  /* 0x00000014130c7225 */ /* 0x000fc800078e00ff */
[----:B------:R-:W-:-:S04]  /*08a0*/  IMAD.WIDE.U32 R14, P0, R5, R21, R12 ;  /* 0x00000015050e7225 */ /* 0x000fc8000780000c */
[----:B------:R-:W-:-:S04]  /*08b0*/  IMAD.WIDE.U32 R12, R5, R20, RZ ;  /* 0x00000014050c7225 */ /* 0x000fc800078e00ff */
[----:B------:R-:W-:Y:S01]  /*08c0*/  IMAD.X R17, RZ, RZ, RZ, P0 ;  /* 0x000000ffff117224 */ /* 0x000fe200000e06ff */
[----:B------:R-:W-:Y:S01]  /*08d0*/  IADD3 RZ, P0, R13, R14, RZ ;  /* 0x0000000e0dff7210 */ /* 0x000fe20007f1e0ff */
[----:B------:R-:W-:-:S04]  /*08e0*/  IMAD.MOV.U32 R16, RZ, RZ, R15 ;  /* 0x000000ffff107224 */ /* 0x000fc800078e000f */
[----:B------:R-:W-:-:S08]  /*08f0*/  IMAD.WIDE.U32.X R12, R19, R21, R16, P0 ;  /* 0x00000015130c7225 */ /* 0x000fd000000e0410 */
.L_x_6:
[-CC-:B------:R-:W-:Y:S01]  /*0900*/  SHF.R.U64 R28, R12, R10.reuse, R13.reuse ;  /* 0x0000000a0c1c7219 */ /* 0x180fe2000000120d */
[----:B------:R-:W0:Y:S01]  /*0910*/  LDC.64 R24, c[0x0][0x740] ;  /* 0x0001d000ff187b82 */ /* 0x000e220000000a00 */
[----:B------:R-:W-:Y:S01]  /*0920*/  SHF.R.U32.HI R9, RZ, R10, R13 ;  /* 0x0000000aff097219 */ /* 0x000fe2000001160d */
[----:B------:R-:W-:Y:S01]  /*0930*/  ULDC UR5, c[0x0][0x150] ;  /* 0x0000540000057ab9 */ /* 0x000fe20000000800 */
[----:B------:R-:W-:Y:S02]  /*0940*/  IADD3 R15, P0, RZ, -R28, RZ ;  /* 0x8000001cff0f7210 */ /* 0x000fe40007f1e0ff */
[----:B------:R-:W-:-:S03]  /*0950*/  I2FP.F32.U32 R5, R8 ;  /* 0x0000000800057245 */ /* 0x000fc60000201000 */
[----:B------:R-:W-:Y:S01]  /*0960*/  IMAD.X R17, RZ, RZ, ~R9, P0 ;  /* 0x000000ffff117224 */ /* 0x000fe200000e0e09 */
[----:B------:R-:W1:Y:S01]  /*0970*/  LDC R14, c[0x0][0x718] ;  /* 0x0001c600ff0e7b82 */ /* 0x000e620000000800 */
[----:B------:R-:W-:Y:S01]  /*0980*/  FMUL R5, R5, UR5 ;  /* 0x0000000505057c20 */ /* 0x000fe20008400000 */
[----:B------:R-:W-:Y:S01]  /*0990*/  IMAD.WIDE.U32 R12, R15, R22, R2 ;  /* 0x000000160f0c7225 */ /* 0x000fe200078e0002 */
[----:B------:R-:W-:-:S03]  /*09a0*/  ULDC UR5, c[0x0][0x154] ;  /* 0x0000550000057ab9 */ /* 0x000fc60000000800 */
[----:B------:R-:W-:Y:S01]  /*09b0*/  IMAD R10, R17, R22, RZ ;  /* 0x00000016110a7224 */ /* 0x000fe200078e02ff */
[----:B------:R-:W2:Y:S01]  /*09c0*/  F2I.U32.TRUNC.NTZ R5, R5 ;  /* 0x0000000500057305 */ /* 0x000ea2000020f000 */
[----:B------:R-:W3:Y:S02]  /*09d0*/  LDC R9, c[0x0][0x144] ;  /* 0x00005100ff097b82 */ /* 0x000ee40000000800 */
[----:B------:R-:W-:Y:S01]  /*09e0*/  IMAD R15, R15, R23, R10 ;  /* 0x000000170f0f7224 */ /* 0x000fe200078e020a */
[----:B------:R-:W-:-:S03]  /*09f0*/  I2FP.F32.U32 R10, R11 ;  /* 0x0000000b000a7245 */ /* 0x000fc60000201000 */
[----:B------:R-:W-:Y:S01]  /*0a00*/  IMAD.IADD R13, R13, 0x1, R15 ;  /* 0x000000010d0d7824 */ /* 0x000fe200078e020f */
[----:B0-----:R-:W-:Y:S01]  /*0a10*/  ISETP.NE.U32.AND P0, PT, R24, RZ, PT ;  /* 0x000000ff1800720c */ /* 0x001fe20003f05070 */
[----:B------:R-:W0:Y:S03]  /*0a20*/  LDC R17, c[0x0][0x708] ;  /* 0x0001c200ff117b82 */ /* 0x000e260000000800 */
[----:B------:R-:W-:Y:S01]  /*0a30*/  ISETP.NE.AND.EX P0, PT, R25, RZ, PT, P0 ;  /* 0x000000ff1900720c */ /* 0x000fe20003f05300 */
[----:B--2---:R-:W-:-:S04]  /*0a40*/  IMAD.MOV R15, RZ, RZ, -R5 ;  /* 0x000000ffff0f7224 */ /* 0x004fc800078e0a05 */
[----:B------:R-:W2:Y:S01]  /*0a50*/  LDC R19, c[0x0][0x758] ;  /* 0x0001d600ff137b82 */ /* 0x000ea20000000800 */
[-CC-:B-1----:R-:W-:Y:S02]  /*0a60*/  SHF.R.U64 R21, R12, R14.reuse, R13.reuse ;  /* 0x0000000e0c157219 */ /* 0x182fe4000000120d */
[----:B------:R-:W-:-:S05]  /*0a70*/  SHF.R.U32.HI R12, RZ, R14, R13 ;  /* 0x0000000eff0c7219 */ /* 0x000fca000001160d */
[----:B------:R-:W1:Y:S01]  /*0a80*/  LDC R20, c[0x0][0x148] ;  /* 0x00005200ff147b82 */ /* 0x000e620000000800 */
[----:B---3--:R-:W-:Y:S02]  /*0a90*/  IMAD R5, R9, R15, R8 ;  /* 0x0000000f09057224 */ /* 0x008fe400078e0208 */
[----:B------:R-:W-:Y:S01]  /*0aa0*/  FMUL R9, R10, UR5 ;  /* 0x000000050a097c20 */ /* 0x000fe20008400000 */
[----:B------:R-:W-:-:S04]  /*0ab0*/  IMAD.MOV.U32 R8, RZ, RZ, -0x1 ;  /* 0xffffffffff087424 */ /* 0x000fc800078e00ff */
[----:B------:R-:W3:Y:S01]  /*0ac0*/  LDC R23, c[0x0][0x700] ;  /* 0x0001c000ff177b82 */ /* 0x000ee20000000800 */
[-CC-:B0-----:R-:W-:Y:S02]  /*0ad0*/  SHF.R.U64 R29, R21, R17.reuse, R12.reuse ;  /* 0x00000011151d7219 */ /* 0x181fe4000000120c */
[----:B------:R-:W-:Y:S01]  /*0ae0*/  SHF.R.U32.HI R10, RZ, R17, R12 ;  /* 0x00000011ff0a7219 */ /* 0x000fe2000001160c */
[----:B------:R-:W-:Y:S01]  /*0af0*/  IMAD.MOV.U32 R12, RZ, RZ, 0x1 ;  /* 0x00000001ff0c7424 */ /* 0x000fe200078e00ff */
[----:B------:R0:W4:Y:S03]  /*0b00*/  F2I.U32.TRUNC.NTZ R17, R9 ;  /* 0x0000000900117305 */ /* 0x000126000020f000 */
[----:B------:R-:W1:Y:S01]  /*0b10*/  LDC R22, c[0x0][0x748] ;  /* 0x0001d200ff167b82 */ /* 0x000e620000000800 */
[-C--:B--2---:R-:W-:Y:S02]  /*0b20*/  SHF.L.U32 R8, R8, R19.reuse, RZ ;  /* 0x0000001308087219 */ /* 0x084fe400000006ff */
[----:B------:R-:W-:-:S02]  /*0b30*/  SHF.R.U64 R30, R29, R19, R10 ;  /* 0x000000131d1e7219 */ /* 0x000fc4000000120a */
[----:B------:R-:W-:Y:S02]  /*0b40*/  LOP3.LUT R16, RZ, R8, RZ, 0x33, !PT ;  /* 0x00000008ff107212 */ /* 0x000fe400078e33ff */
[-C--:B0-----:R-:W-:Y:S01]  /*0b50*/  SHF.R.U32.HI R9, RZ, R19.reuse, R10 ;  /* 0x00000013ff097219 */ /* 0x081fe2000001160a */
[----:B------:R-:W0:Y:S01]  /*0b60*/  LDC R26, c[0x0][0x738] ;  /* 0x0001ce00ff1a7b82 */ /* 0x000e220000000800 */
[----:B------:R-:W-:Y:S01]  /*0b70*/  SHF.L.U32 R10, R12, R19, RZ ;  /* 0x000000130c0a7219 */ /* 0x000fe200000006ff */
[----:B------:R-:W-:-:S06]  /*0b80*/  IMAD.MOV.U32 R8, RZ, RZ, R30 ;  /* 0x000000ffff087224 */ /* 0x000fcc00078e001e */
[----:B------:R-:W2:Y:S01]  /*0b90*/  LDC R27, c[0x0][0x710] ;  /* 0x0001c400ff1b7b82 */ /* 0x000ea20000000800 */
[----:B---34-:R-:W-:Y:S05]  /*0ba0*/  @!P0 BRA `(.L_x_7) ;  /* 0x0000000000288947 */ /* 0x018fea0003800000 */
[----:B------:R-:W3:Y:S02]  /*0bb0*/  LDC R15, c[0x0][0x74c] ;  /* 0x0001d300ff0f7b82 */ /* 0x000ee40000000800 */
[----:B---3--:R-:W-:-:S05]  /*0bc0*/  IADD3 R15, P0, R30, R15, RZ ;  /* 0x0000000f1e0f7210 */ /* 0x008fca0007f1e0ff */
        /* <DEDUP_REMOVED lines=8> */
.L_x_7:
[----:B-1----:R-:W-:Y:S01]  /*0c50*/  SHF.R.U64 R8, R8, R22, R9 ;  /* 0x0000001608087219 */ /* 0x002fe20000001209 */
[----:B------:R-:W-:Y:S01]  /*0c60*/  VIADD R12, R23, 0xffffffff ;  /* 0xffffffff170c7836 */ /* 0x000fe20000000000 */
[----:B------:R-:W-:Y:S01]  /*0c70*/  LOP3.LUT R9, R29, R16, RZ, 0xc0, !PT ;  /* 0x000000101d097212 */ /* 0x000fe200078ec0ff */
[----:B------:R-:W-:Y:S02]  /*0c80*/  IMAD.MOV R17, RZ, RZ, -R17 ;  /* 0x000000ffff117224 */ /* 0x000fe400078e0a11 */
[----:B------:R-:W-:Y:S01]  /*0c90*/  IMAD.MOV R13, RZ, RZ, -R8 ;  /* 0x000000ffff0d7224 */ /* 0x000fe200078e0a08 */
[----:B------:R-:W-:Y:S01]  /*0ca0*/  LOP3.LUT R12, R21, R12, RZ, 0xc0, !PT ;  /* 0x0000000c150c7212 */ /* 0x000fe200078ec0ff */
[----:B------:R-:W-:Y:S02]  /*0cb0*/  IMAD R10, R10, R8, R9 ;  /* 0x000000080a0a7224 */ /* 0x000fe400078e0209 */
[----:B------:R-:W-:Y:S02]  /*0cc0*/  @P3 IMAD R5, R20, R17, R11 ;  /* 0x0000001114053224 */ /* 0x000fe400078e020b */
[----:B0-----:R-:W-:-:S02]  /*0cd0*/  IMAD R8, R13, R26, R30 ;  /* 0x0000001a0d087224 */ /* 0x001fc400078e021e */
[----:B--2---:R-:W-:Y:S02]  /*0ce0*/  IMAD R5, R10, R27, R5 ;  /* 0x0000001b0a057224 */ /* 0x004fe400078e0205 */
[----:B------:R-:W-:Y:S02]  /*0cf0*/  IMAD R8, R8, R23, R12 ;  /* 0x0000001708087224 */ /* 0x000fe400078e020c */
[----:B------:R-:W-:-:S03]  /*0d00*/  IMAD.MOV.U32 R9, RZ, RZ, 0x1 ;  /* 0x00000001ff097424 */ /* 0x000fc600078e00ff */
[----:B------:R-:W-:Y:S02]  /*0d10*/  SEL R10, R8, R5, !P3 ;  /* 0x00000005080a7207 */ /* 0x000fe40005800000 */
[----:B------:R-:W-:Y:S01]  /*0d20*/  SEL R108, R5, R8, !P3 ;  /* 0x00000008056c7207 */ /* 0x000fe20005800000 */
[----:B------:R-:W-:Y:S01]  /*0d30*/  IMAD.MOV.U32 R5, RZ, RZ, R28 ;  /* 0x000000ffff057224 */ /* 0x000fe200078e001c */
[----:B------:R-:W-:-:S07]  /*0d40*/  PRMT R12, R9, 0x7610, R12 ;  /* 0x00007610090c7816 */ /* 0x000fce000000000c */
.L_x_5:
[----:B------:R-:W-:-:S08]  /*0d50*/  NOP ;  /* 0x0000000000007918 */ /* 0x000fd00000000000 */
[----:B------:R-:W0:Y:S02]  /*0d60*/  USETMAXREG.TRY_ALLOC.CTAPOOL UP0, 0xe8 ;  /* 0x000000e8000079c8 */ /* 0x000e240008000600 */
[----:B0-----:R-:W-:-:S13]  /*0d70*/  PLOP3.LUT P0, PT, PT, PT, UP0, 0x80, 0x0 ;  /* 0x000000000000781c */ /* 0x001fda0003f0f008 */
[----:B------:R-:W-:Y:S05]  /*0d80*/  @!P0 BRA `(.L_x_5) ;  /* 0xfffffffc00f08947 */ /* 0x000fea000383ffff */
[----:B------:R-:W-:Y:S01]  /*0d90*/  ULDC.64 UR6, c[0x0][0x698] ;  /* 0x0001a60000067ab9 */ /* 0x000fe20000000a00 */
[----:B------:R-:W-:Y:S01]  /*0da0*/  ULDC.64 UR14, c[0x0][0x208] ;  /* 0x00008200000e7ab9 */ /* 0x000fe20000000a00 */
[----:B------:R-:W-:-:S04]  /*0db0*/  ISETP.NE.U32.AND P0, PT, RZ, UR6, PT ;  /* 0x00000006ff007c0c */ /* 0x000fc8000bf05070 */
[----:B------:R-:W-:-:S13]  /*0dc0*/  ISETP.NE.AND.EX P0, PT, RZ, UR7, PT, P0 ;  /* 0x00000007ff007c0c */ /* 0x000fda000bf05300 */
[----:B------:R-:W-:Y:S05]  /*0dd0*/  @!P0 BRA `(.L_x_8) ;  /* 0x00000000001c8947 */ /* 0x000fea0003800000 */
[----:B------:R-:W0:Y:S02]  /*0de0*/  LDC.64 R8, c[0x0][0x698] ;  /* 0x0001a600ff087b82 */ /* 0x000e240000000a00 */
[----:B0-----:R-:W2:Y:S02]  /*0df0*/  LDG.E.64 R8, desc[UR14][R8.64] ;  /* 0x0000000e08087981 */ /* 0x001ea4000c1e1b00 */
[----:B--2---:R-:W-:-:S04]  /*0e00*/  ISETP.NE.U32.AND P0, PT, R8, RZ, PT ;  /* 0x000000ff0800720c */ /* 0x004fc80003f05070 */
[----:B------:R-:W-:-:S13]  /*0e10*/  ISETP.NE.AND.EX P0, PT, R9, RZ, PT, P0 ;  /* 0x000000ff0900720c */ /* 0x000fda0003f05300 */
[----:B------:R-:W-:Y:S05]  /*0e20*/  @!P0 BRA `(.L_x_8) ;  /* 0x0000000000088947 */ /* 0x000fea0003800000 */
[----:B------:R0:W5:Y:S01]  /*0e30*/  LD.E R103, desc[UR14][R8.64] ;  /* 0x0000000e08677980 */ /* 0x000162000c101900 */
[----:B------:R-:W-:Y:S05]  /*0e40*/  BRA `(.L_x_9) ;  /* 0x0000000000207947 */ /* 0x000fea0003800000 */
.L_x_8:
[----:B------:R-:W-:Y:S02]  /*0e50*/  ULDC.64 UR6, c[0x0][0x688] ;  /* 0x0001a20000067ab9 */ /* 0x000fe40000000a00 */
[----:B------:R-:W-:-:S04]  /*0e60*/  ISETP.NE.U32.AND P0, PT, RZ, UR6, PT ;  /* 0x00000006ff007c0c */ /* 0x000fc8000bf05070 */
[----:B------:R-:W-:-:S13]  /*0e70*/  ISETP.NE.AND.EX P0, PT, RZ, UR7, PT, P0 ;  /* 0x00000007ff007c0c */ /* 0x000fda000bf05300 */
[----:B------:R-:W-:Y:S05]  /*0e80*/  @!P0 BRA `(.L_x_10) ;  /* 0x00000000000c8947 */ /* 0x000fea0003800000 */
[----:B------:R-:W0:Y:S02]  /*0e90*/  LDC.64 R8, c[0x0][0x688] ;  /* 0x0001a200ff087b82 */ /* 0x000e240000000a00 */
[----:B0-----:R1:W5:Y:S01]  /*0ea0*/  LDG.E R103, desc[UR14][R8.64] ;  /* 0x0000000e08677981 */ /* 0x001362000c1e1900 */
[----:B------:R-:W-:Y:S05]  /*0eb0*/  BRA `(.L_x_9) ;  /* 0x0000000000047947 */ /* 0x000fea0003800000 */
.L_x_10:
[----:B------:R-:W2:Y:S02]  /*0ec0*/  LDC R103, c[0x0][0x680] ;  /* 0x0001a000ff677b82 */ /* 0x000ea40000000800 */
.L_x_9:
[----:B------:R-:W-:Y:S02]  /*0ed0*/  ULDC.64 UR6, c[0x0][0x6a0] ;  /* 0x0001a80000067ab9 */ /* 0x000fe40000000a00 */
[----:B------:R-:W-:-:S04]  /*0ee0*/  ISETP.NE.U32.AND P0, PT, RZ, UR6, PT ;  /* 0x00000006ff007c0c */ /* 0x000fc8000bf05070 */
[----:B------:R-:W-:-:S13]  /*0ef0*/  ISETP.NE.AND.EX P0, PT, RZ, UR7, PT, P0 ;  /* 0x00000007ff007c0c */ /* 0x000fda000bf05300 */
[----:B------:R-:W-:Y:S05]  /*0f00*/  @!P0 BRA `(.L_x_11) ;  /* 0x00000000001c8947 */ /* 0x000fea0003800000 */
[----:B01----:R-:W0:Y:S02]  /*0f10*/  LDC.64 R8, c[0x0][0x6a0] ;  /* 0x0001a800ff087b82 */ /* 0x003e240000000a00 */
[----:B0-----:R-:W3:Y:S02]  /*0f20*/  LDG.E.64 R8, desc[UR14][R8.64] ;  /* 0x0000000e08087981 */ /* 0x001ee4000c1e1b00 */
[----:B---3--:R-:W-:-:S04]  /*0f30*/  ISETP.NE.U32.AND P0, PT, R8, RZ, PT ;  /* 0x000000ff0800720c */ /* 0x008fc80003f05070 */
[----:B------:R-:W-:-:S13]  /*0f40*/  ISETP.NE.AND.EX P0, PT, R9, RZ, PT, P0 ;  /* 0x000000ff0900720c */ /* 0x000fda0003f05300 */
[----:B------:R-:W-:Y:S05]  /*0f50*/  @!P0 BRA `(.L_x_11) ;  /* 0x0000000000088947 */ /* 0x000fea0003800000 */
[----:B------:R0:W5:Y:S01]  /*0f60*/  LD.E R102, desc[UR14][R8.64] ;  /* 0x0000000e08667980 */ /* 0x000162000c101900 */
[----:B------:R-:W-:Y:S05]  /*0f70*/  BRA `(.L_x_12) ;  /* 0x0000000000207947 */ /* 0x000fea0003800000 */
.L_x_11:
[----:B------:R-:W-:Y:S02]  /*0f80*/  ULDC.64 UR6, c[0x0][0x690] ;  /* 0x0001a40000067ab9 */ /* 0x000fe40000000a00 */
[----:B------:R-:W-:-:S04]  /*0f90*/  ISETP.NE.U32.AND P0, PT, RZ, UR6, PT ;  /* 0x00000006ff007c0c */ /* 0x000fc8000bf05070 */
[----:B------:R-:W-:-:S13]  /*0fa0*/  ISETP.NE.AND.EX P0, PT, RZ, UR7, PT, P0 ;  /* 0x00000007ff007c0c */ /* 0x000fda000bf05300 */
[----:B------:R-:W-:Y:S05]  /*0fb0*/  @!P0 BRA `(.L_x_13) ;  /* 0x00000000000c8947 */ /* 0x000fea0003800000 */
[----:B01----:R-:W0:Y:S02]  /*0fc0*/  LDC.64 R8, c[0x0][0x690] ;  /* 0x0001a400ff087b82 */ /* 0x003e240000000a00 */
[----:B0-----:R1:W5:Y:S01]  /*0fd0*/  LDG.E R102, desc[UR14][R8.64] ;  /* 0x0000000e08667981 */ /* 0x001362000c1e1900 */
[----:B------:R-:W-:Y:S05]  /*0fe0*/  BRA `(.L_x_12) ;  /* 0x0000000000047947 */ /* 0x000fea0003800000 */
.L_x_13:
[----:B------:R-:W3:Y:S02]  /*0ff0*/  LDC R102, c[0x0][0x684] ;  /* 0x0001a100ff667b82 */ /* 0x000ee40000000800 */
.L_x_12:
[----:B------:R-:W-:-:S13]  /*1000*/  LOP3.LUT P0, RZ, R12, 0xff, RZ, 0xc0, !PT ;  /* 0x000000ff0cff7812 */ /* 0x000fda000780c0ff */
[----:B------:R-:W-:Y:S05]  /*1010*/  @!P0 EXIT ;  /* 0x000000000000894d */ /* 0x000fea0003800000 */
[----:B------:R-:W4:Y:S01]  /*1020*/  LDC.64 R14, c[0x0][0x288] ;  /* 0x0000a200ff0e7b82 */ /* 0x000f220000000a00 */
[C---:B01----:R-:W-:Y:S01]  /*1030*/  IMAD.SHL.U32 R9, R6.reuse, 0x20, RZ ;  /* 0x0000002006097824 */ /* 0x043fe200078e00ff */
[----:B------:R-:W-:Y:S01]  /*1040*/  SHF.R.U32.HI R11, RZ, 0x5, R7 ;  /* 0x00000005ff0b7819 */ /* 0x000fe20000011607 */
[C---:B------:R-:W-:Y:S01]  /*1050*/  IMAD.SHL.U32 R7, R6.reuse, 0x200, RZ ;  /* 0x0000020006077824 */ /* 0x040fe200078e00ff */
[----:B------:R-:W-:Y:S01]  /*1060*/  SHF.R.U32.HI R8, RZ, 0x2, R6 ;  /* 0x00000002ff087819 */ /* 0x000fe20000011606 */
[----:B------:R-:W-:Y:S01]  /*1070*/  IMAD.SHL.U32 R116, R6, 0x2, RZ ;  /* 0x0000000206747824 */ /* 0x000fe200078e00ff */
[----:B------:R-:W-:Y:S01]  /*1080*/  LOP3.LUT R12, R9, 0x1c00, RZ, 0xc0, !PT ;  /* 0x00001c00090c7812 */ /* 0x000fe200078ec0ff */
[----:B------:R-:W-:Y:S01]  /*1090*/  IMAD.SHL.U32 R13, R11, 0x10, RZ ;  /* 0x000000100b0d7824 */ /* 0x000fe200078e00ff */
[----:B------:R-:W-:Y:S01]  /*10a0*/  LOP3.LUT R8, R8, 0x7, RZ, 0xc0, !PT ;  /* 0x0000000708087812 */ /* 0x000fe200078ec0ff */
[----:B------:R-:W0:Y:S01]  /*10b0*/  LDC R104, c[0x0][0x758] ;  /* 0x0001d600ff687b82 */ /* 0x000e220000000800 */
[----:B------:R-:W-:Y:S01]  /*10c0*/  LOP3.LUT R9, R12, 0x200, R7, 0xf8, !PT ;  /* 0x000002000c097812 */ /* 0x000fe200078ef807 */
[C---:B------:R-:W-:Y:S01]  /*10d0*/  IMAD.SHL.U32 R7, R18.reuse, 0x40, RZ ;  /* 0x0000004012077824 */ /* 0x040fe200078e00ff */
[--C-:B------:R-:W-:Y:S01]  /*10e0*/  LOP3.LUT R106, R13, 0xfffffff0, R8.reuse, 0xe2, !PT ;  /* 0xfffffff00d6a7812 */ /* 0x100fe200078ee208 */
[----:B------:R-:W-:Y:S01]  /*10f0*/  IMAD R11, R11, -0x10, -R8 ;  /* 0xfffffff00b0b7824 */ /* 0x000fe200078e0a08 */
[----:B------:R-:W-:Y:S01]  /*1100*/  LOP3.LUT R18, R18, 0x1, RZ, 0xc0, !PT ;  /* 0x0000000112127812 */ /* 0x000fe200078ec0ff */
[----:B------:R-:W-:Y:S01]  /*1110*/  IMAD.SHL.U32 R8, R6, 0x10, RZ ;  /* 0x0000001006087824 */ /* 0x000fe200078e00ff */
[----:B------:R-:W-:Y:S01]  /*1120*/  LOP3.LUT R106, R106, 0x40, R7, 0xf8, !PT ;  /* 0x000000406a6a7812 */ /* 0x000fe200078ef807 */
[----:B------:R-:W-:Y:S01]  /*1130*/  IMAD.MOV.U32 R13, RZ, RZ, -0x1 ;  /* 0xffffffffff0d7424 */ /* 0x000fe200078e00ff */
[----:B------:R-:W-:Y:S01]  /*1140*/  LOP3.LUT R105, R6, 0x3, RZ, 0xc0, !PT ;  /* 0x0000000306697812 */ /* 0x000fe200078ec0ff */
[----:B------:R-:W-:Y:S01]  /*1150*/  ULDC.64 UR6, c[0x0][0x6c8] ;  /* 0x0001b20000067ab9 */ /* 0x000fe20000000a00 */
[----:B------:R-:W-:Y:S01]  /*1160*/  LOP3.LUT R9, R9, 0x1c0, R8, 0xf8, !PT ;  /* 0x000001c009097812 */ /* 0x000fe200078ef808 */
[----:B------:R-:W-:Y:S01]  /*1170*/  IMAD R11, R18, -0x40, R11 ;  /* 0xffffffc0120b7824 */ /* 0x000fe200078e020b */
[----:B------:R-:W-:Y:S01]  /*1180*/  LOP3.LUT R113, R6, 0x80, RZ, 0xc0, !PT ;  /* 0x0000008006717812 */ /* 0x000fe200078ec0ff */
[----:B------:R-:W-:Y:S01]  /*1190*/  USHF.L.U64.HI UR5, UR6, 0x3, UR7 ;  /* 0x0000000306057899 */ /* 0x000fe20008010207 */
[----:B----4-:R-:W-:Y:S01]  /*11a0*/  VIADD R7, R15, 0x3f ;  /* 0x0000003f0f077836 */ /* 0x010fe20000000000 */
[----:B------:R-:W-:Y:S01]  /*11b0*/  LOP3.LUT R158, R4, 0x1, RZ, 0xfc, !PT ;  /* 0x00000001049e7812 */ /* 0x000fe200078efcff */
[----:B------:R-:W-:Y:S01]  /*11c0*/  IMAD.MOV.U32 R15, RZ, RZ, 0x1 ;  /* 0x00000001ff0f7424 */ /* 0x000fe200078e00ff */
[----:B------:R-:W-:Y:S01]  /*11d0*/  ULDC UR7, c[0x0][0x284] ;  /* 0x0000a10000077ab9 */ /* 0x000fe20000000800 */
[----:B------:R-:W-:Y:S01]  /*11e0*/  IMAD R105, R105, -0x2, R14 ;  /* 0xfffffffe69697824 */ /* 0x000fe200078e020e */
[----:B------:R-:W-:-:S02]  /*11f0*/  SHF.R.S32.HI R8, RZ, 0x1f, R7 ;  /* 0x0000001fff087819 */ /* 0x000fc40000011407 */
[----:B------:R-:W-:Y:S02]  /*1200*/  CS2R R114, SRZ ;  /* 0x0000000000727805 */ /* 0x000fe4000001ff00 */
[----:B------:R-:W-:Y:S01]  /*1210*/  SHF.R.U32.HI R113, RZ, 0x7, R113 ;  /* 0x00000007ff717819 */ /* 0x000fe20000011671 */
[----:B------:R-:W-:Y:S01]  /*1220*/  VIADD R111, R11, UR7 ;  /* 0x000000070b6f7c36 */ /* 0x000fe20008000000 */
[----:B------:R-:W-:Y:S01]  /*1230*/  LEA.HI R8, R8, R7, RZ, 0x6 ;  /* 0x0000000708087211 */ /* 0x000fe200078f30ff */
[----:B------:R-:W-:Y:S01]  /*1240*/  USHF.L.U32 UR6, UR6, 0x3, URZ ;  /* 0x0000000306067899 */ /* 0x000fe2000800063f */
[-C--:B0-----:R-:W-:Y:S02]  /*1250*/  SHF.L.U32 R13, R13, R104.reuse, RZ ;  /* 0x000000680d0d7219 */ /* 0x081fe400000006ff */
[----:B------:R-:W-:Y:S02]  /*1260*/  SHF.R.S32.HI R117, RZ, 0x6, R8 ;  /* 0x00000006ff757819 */ /* 0x000fe40000011408 */
[----:B------:R-:W-:-:S02]  /*1270*/  SHF.L.U32 R104, R15, R104, RZ ;  /* 0x000000680f687219 */ /* 0x000fc400000006ff */
[----:B------:R-:W-:Y:S02]  /*1280*/  VIMNMX R6, RZ, R117, PT ;  /* 0x00000075ff067248 */ /* 0x000fe40003fe0100 */
[----:B------:R-:W-:Y:S02]  /*1290*/  LOP3.LUT R112, RZ, R13, RZ, 0x33, !PT ;  /* 0x0000000dff707212 */ /* 0x000fe400078e33ff */
[----:B------:R-:W-:Y:S01]  /*12a0*/  SHF.R.U32.HI R110, RZ, 0x3, R9 ;  /* 0x00000003ff6e7819 */ /* 0x000fe20000011609 */
[----:B------:R-:W-:-:S07]  /*12b0*/  IMAD.IADD R109, R117, 0x1, -R6 ;  /* 0x00000001756d7824 */ /* 0x000fce00078e0a06 */
.L_x_150:
[----:B------:R-:W0:Y:S01]  /*12c0*/  SHFL.IDX PT, R6, R113, RZ, 0x1f ;  /* 0x00001fff71067589 */ /* 0x000e2200000e0000 */
[----:B-1----:R-:W1:Y:S01]  /*12d0*/  S2UR UR10, SR_CgaCtaId ;  /* 0x00000000000a79c3 */ /* 0x002e620000008800 */
[----:B------:R-:W-:Y:S01]  /*12e0*/  ISETP.GE.AND P0, PT, R109, 0x1, PT ;  /* 0x000000016d00780c */ /* 0x000fe20003f06270 */
[----:B------:R-:W-:Y:S01]  /*12f0*/  UMOV UR9, 0x400 ;  /* 0x0000040000097882 */ /* 0x000fe20000000000 */
[----:B------:R-:W-:Y:S02]  /*1300*/  CS2R R54, SRZ ;  /* 0x0000000000367805 */ /* 0x000fe4000001ff00 */
[----:B----4-:R-:W-:Y:S02]  /*1310*/  CS2R R56, SRZ ;  /* 0x0000000000387805 */ /* 0x010fe4000001ff00 */
[----:B------:R-:W-:Y:S02]  /*1320*/  CS2R R58, SRZ ;  /* 0x00000000003a7805 */ /* 0x000fe4000001ff00 */
[----:B------:R-:W-:-:S02]  /*1330*/  CS2R R60, SRZ ;  /* 0x00000000003c7805 */ /* 0x000fc4000001ff00 */
[----:B------:R-:W-:Y:S02]  /*1340*/  CS2R R62, SRZ ;  /* 0x00000000003e7805 */ /* 0x000fe4000001ff00 */
[----:B------:R-:W-:Y:S02]  /*1350*/  CS2R R64, SRZ ;  /* 0x0000000000407805 */ /* 0x000fe4000001ff00 */
[----:B------:R-:W-:Y:S02]  /*1360*/  CS2R R66, SRZ ;  /* 0x0000000000427805 */ /* 0x000fe4000001ff00 */
[----:B------:R-:W-:Y:S02]  /*1370*/  CS2R R68, SRZ ;  /* 0x0000000000447805 */ /* 0x000fe4000001ff00 */
        /* <DEDUP_REMOVED lines=12> */
[----:B0-----:R-:W-:Y:S01]  /*1440*/  R2UR UR7, R6 ;  /* 0x00000000060772ca */ /* 0x001fe200000e0000 */
[----:B-1----:R-:W-:Y:S01]  /*1450*/  ULEA UR9, UR10, UR9, 0x18 ;  /* 0x000000090a097291 */ /* 0x002fe2000f8ec03f */
        /* <DEDUP_REMOVED lines=10> */
[----:B------:R-:W-:Y:S01]  /*1500*/  CS2R R50, SRZ ;  /* 0x0000000000327805 */ /* 0x000fe2000001ff00 */
[----:B------:R-:W-:Y:S01]  /*1510*/  ULEA.HI UR8, UR7, UR7, URZ, 0x1 ;  /* 0x0000000707087291 */ /* 0x000fe2000f8f083f */
[----:B------:R-:W-:-:S03]  /*1520*/  CS2R R52, SRZ ;  /* 0x0000000000347805 */ /* 0x000fc6000001ff00 */
[----:B------:R-:W-:-:S04]  /*1530*/  ULOP3.LUT UR8, UR8, 0xffffe, URZ, 0xc0, !UPT ;  /* 0x000ffffe08087892 */ /* 0x000fc8000f8ec03f */
[----:B------:R-:W-:-:S04]  /*1540*/  UIADD3 UR8, UR7, -UR8, URZ ;  /* 0x8000000807087290 */ /* 0x000fc8000fffe03f */
[----:B------:R-:W-:Y:S01]  /*1550*/  ULEA UR8, UR8, UR9, 0xc ;  /* 0x0000000908087291 */ /* 0x000fe2000f8e603f */
[----:B--23--:R-:W-:Y:S11]  /*1560*/  @!P0 BRA `(.L_x_14) ;  /* 0x0000000400208947 */ /* 0x00cff60003800000 */
[----:B------:R-:W-:Y:S01]  /*1570*/  UIADD3 UR8, UR8, 0x180, URZ ;  /* 0x0000018008087890 */ /* 0x000fe2000fffe03f */
[----:B------:R-:W-:Y:S01]  /*1580*/  R2UR UR7, R114 ;  /* 0x00000000720772ca */ /* 0x000fe200000e0000 */
[----:B------:R-:W-:Y:S01]  /*1590*/  IMAD.MOV.U32 R6, RZ, RZ, R109 ;  /* 0x000000ffff067224 */ /* 0x000fe200078e006d */
[----:B------:R-:W-:Y:S01]  /*15a0*/  UPLOP3.LUT UP0, UPT, UPT, UPT, UPT, 0x40, 0x0 ;  /* 0x000000000000789c */ /* 0x000fe20003f0e870 */
[----:B------:R-:W-:Y:S01]  /*15b0*/  IMAD.MOV.U32 R7, RZ, RZ, R115 ;  /* 0x000000ffff077224 */ /* 0x000fe200078e0073 */
[----:B------:R-:W-:Y:S01]  /*15c0*/  USHF.R.U32.HI UR8, URZ, 0x4, UR8 ;  /* 0x000000043f087899 */ /* 0x000fe20008011608 */
[----:B------:R-:W-:-:S03]  /*15d0*/  IMAD.MOV.U32 R8, RZ, RZ, R114 ;  /* 0x000000ffff087224 */ /* 0x000fc600078e0072 */
[----:B------:R-:W-:-:S04]  /*15e0*/  ULOP3.LUT UR8, UR8, 0x3fff, URZ, 0xc0, !UPT ;  /* 0x00003fff08087892 */ /* 0x000fc8000f8ec03f */
[----:B------:R-:W-:-:S12]  /*15f0*/  ULOP3.LUT UR16, UR8, 0x10000, URZ, 0xfc, !UPT ;  /* 0x0001000008107892 */ /* 0x000fd8000f8efc3f */
.L_x_21:
[----:B------:R-:W-:-:S13]  /*1600*/  ISETP.NE.AND P1, PT, R158, 0x3, PT ;  /* 0x000000039e00780c */ /* 0x000fda0003f25270 */
[----:B01--4-:R-:W-:Y:S05]  /*1610*/  @!P1 BRA `(.L_x_15) ;  /* 0x0000000000049947 */ /* 0x013fea0003800000 */
[----:B------:R-:W-:Y:S01]  /*1620*/  BPT.TRAP 0x1 ;  /* 0x000000040000795c */ /* 0x000fe20000300000 */
.L_x_15:
[----:B------:R-:W0:Y:S01]  /*1630*/  S2UR UR9, SR_CgaCtaId ;  /* 0x00000000000979c3 */ /* 0x000e220000008800 */
[----:B------:R-:W-:Y:S01]  /*1640*/  UMOV UR8, 0x400 ;  /* 0x0000040000087882 */ /* 0x000fe20000000000 */
[----:B------:R-:W-:Y:S01]  /*1650*/  SHF.L.U32 R11, R7, 0x1f, RZ ;  /* 0x0000001f070b7819 */ /* 0x000fe200000006ff */
[----:B0-----:R-:W-:-:S04]  /*1660*/  ULEA UR17, UR9, UR8, 0x18 ;  /* 0x0000000809117291 */ /* 0x001fc8000f8ec03f */
[----:B------:R-:W-:-:S09]  /*1670*/  ULEA UR8, UR7, UR17, 0x3 ;  /* 0x0000001107087291 */ /* 0x000fd2000f8e183f */
[----:B------:R0:W1:Y:S01]  /*1680*/  SYNCS.PHASECHK.TRANS64.TRYWAIT P0, [UR8], R11 ;  /* 0x0000000bff0075a7 */ /* 0x0000620008000148 */
[----:B------:R-:W-:Y:S05]  /*1690*/  @!P1 BRA `(.L_x_16) ;  /* 0x0000000000049947 */ /* 0x000fea0003800000 */
[----:B------:R-:W-:Y:S01]  /*16a0*/  BPT.TRAP 0x1 ;  /* 0x000000040000795c */ /* 0x000fe20000300000 */
.L_x_16:
[----:B------:R-:W-:-:S04]  /*16b0*/  IMAD.U32 R9, RZ, RZ, UR7 ;  /* 0x00000007ff097e24 */ /* 0x000fc8000f8e00ff */
[----:B------:R-:W-:Y:S01]  /*16c0*/  IMAD R9, R9, 0x800, R110 ;  /* 0x0000080009097824 */ /* 0x000fe200078e026e */
[----:B-1----:R-:W-:Y:S06]  /*16d0*/  @P0 BRA `(.L_x_17) ;  /* 0x0000000000080947 */ /* 0x002fec0003800000 */
[----:B------:R-:W1:Y:S02]  /*16e0*/  SYNCS.PHASECHK.TRANS64.TRYWAIT P0, [UR8], R11 ;  /* 0x0000000bff0075a7 */ /* 0x000e640008000148 */
[----:B-1----:R-:W-:Y:S05]  /*16f0*/  @!P0 BRA `(.L_x_18) ;  /* 0x0000006c00508947 */ /* 0x002fea0003800000 */
.L_x_17:
[----:B------:R-:W-:Y:S01]  /*1700*/  LDS.64 R88, [R9+UR17+0x30180] ;  /* 0x0301801109587984 */ /* 0x000fe20008000a00 */
[----:B------:R-:W-:Y:S02]  /*1710*/  UIADD3 UR8, UR17, 0x20180, URZ ;  /* 0x0002018011087890 */ /* 0x000fe4000fffe03f */
[----:B------:R-:W-:Y:S01]  /*1720*/  ULEA UR13, UR7, UR16, 0xa ;  /* 0x00000010070d7291 */ /* 0x000fe2000f8e503f */
[----:B------:R-:W4:Y:S01]  /*1730*/  LDS.64 R90, [R9+UR17+0x30580] ;  /* 0x03058011095a7984 */ /* 0x000f220008000a00 */
[----:B------:R-:W-:Y:S01]  /*1740*/  USHF.R.U32.HI UR8, URZ, 0x4, UR8 ;  /* 0x000000043f087899 */ /* 0x000fe20008011608 */
[----:B------:R-:W-:Y:S01]  /*1750*/  UMOV UR9, 0x80000020 ;  /* 0x8000002000097882 */ /* 0x000fe20000000000 */
[----:B------:R-:W-:Y:S02]  /*1760*/  UMOV UR11, 0x40000040 ;  /* 0x40000040000b7882 */ /* 0x000fe40000000000 */
[----:B------:R-:W-:-:S04]  /*1770*/  ULOP3.LUT UR8, UR8, 0x3fff, URZ, 0xc0, !UPT ;  /* 0x00003fff08087892 */ /* 0x000fc8000f8ec03f */
[----:B------:R-:W-:-:S04]  /*1780*/  ULOP3.LUT UR8, UR8, 0x10000, URZ, 0xfc, !UPT ;  /* 0x0001000008087892 */ /* 0x000fc8000f8efc3f */
[----:B------:R-:W-:-:S03]  /*1790*/  ULEA UR12, UR7, UR8, 0x9 ;  /* 0x00000008070c7291 */ /* 0x000fc6000f8e483f */
[----:B------:R-:W-:-:S04]  /*17a0*/  UMOV UR8, UR13 ;  /* 0x0000000d00087c82 */ /* 0x000fc80008000000 */
[----:B------:R-:W-:Y:S01]  /*17b0*/  UMOV UR10, UR12 ;  /* 0x0000000c000a7c82 */ /* 0x000fe20008000000 */
[----:B----4-:R-:W-:-:S06]  /*17c0*/  WARPGROUP.ARRIVE ;  /* 0x00000000000079c5 */ /* 0x010fcc0000000000 */
[----:B------:R-:W-:Y:S01]  /*17d0*/  HGMMA.SP.64x64x32.F32.BF16 R56, gdesc[UR8], R56, UP0, R88, 0x0 ;  /* 0x08e05800083879f0 */ /* 0x000fe2000bf01a38 */
[----:B------:R-:W-:Y:S01]  /*17e0*/  UIADD3 UR8, UR13, 0x200, URZ ;  /* 0x000002000d087890 */ /* 0x000fe2000fffe03f */
[----:B------:R-:W-:-:S08]  /*17f0*/  UMOV UR9, 0x80000020 ;  /* 0x8000002000097882 */ /* 0x000fd00000000000 */
[----:B------:R-:W-:Y:S01]  /*1800*/  HGMMA.SP.64x64x32.F32.BF16 R24, gdesc[UR8], R24, UP0, R90, 0x0 ;  /* 0x08e05a00081879f0 */ /* 0x000fe2000bf01a18 */
[----:B------:R-:W-:Y:S02]  /*1810*/  UIADD3 UR8, UR13, 0x2, URZ ;  /* 0x000000020d087890 */ /* 0x000fe4000fffe03f */
[----:B------:R-:W-:Y:S01]  /*1820*/  UIADD3 UR10, UR12, 0x4, URZ ;  /* 0x000000040c0a7890 */ /* 0x000fe2000fffe03f */
[----:B------:R-:W-:Y:S01]  /*1830*/  UMOV UR9, 0x80000020 ;  /* 0x8000002000097882 */ /* 0x000fe20000000000 */
[----:B------:R-:W-:-:S07]  /*1840*/  UMOV UR11, 0x40000040 ;  /* 0x40000040000b7882 */ /* 0x000fce0000000000 */
[----:B------:R-:W-:Y:S01]  /*1850*/  HGMMA.SP.64x64x32.F32.BF16 R56, gdesc[UR8], R56, R89, 0x0 ;  /* 0x08e05900083879f0 */ /* 0x000fe20008701a38 */
[----:B------:R-:W-:Y:S01]  /*1860*/  UIADD3 UR8, UR13, 0x202, URZ ;  /* 0x000002020d087890 */ /* 0x000fe2000fffe03f */
[----:B------:R-:W-:-:S08]  /*1870*/  UMOV UR9, 0x80000020 ;  /* 0x8000002000097882 */ /* 0x000fd00000000000 */
[----:B------:R-:W-:Y:S03]  /*1880*/  HGMMA.SP.64x64x32.F32.BF16 R24, gdesc[UR8], R24, R91, 0x0, gsb0 ;  /* 0x08e05b00081879f0 */ /* 0x000fe60008001a18 */
[----:B------:R-:W-:Y:S02]  /*1890*/  WARPGROUP.DEPBAR.LE gsb0, 0x0 ;  /* 0x00008000000079c5 */ /* 0x000fe40000010000 */
[----:B------:R-:W-:Y:S05]  /*18a0*/  @!P1 BRA `(.L_x_19) ;  /* 0x0000000000049947 */ /* 0x000fea0003800000 */
[----:B------:R-:W-:Y:S01]  /*18b0*/  BPT.TRAP 0x1 ;  /* 0x000000040000795c */ /* 0x000fe20000300000 */
.L_x_19:
[----:B------:R-:W-:Y:S02]  /*18c0*/  LEA R9, R8, UR17, 0x3 ;  /* 0x0000001108097c11 */ /* 0x000fe4000f8e18ff */
[----:B------:R-:W-:-:S03]  /*18d0*/  ISETP.GT.U32.AND P0, PT, R4, 0x1, PT ;  /* 0x000000010400780c */ /* 0x000fc60003f04070 */
[----:B------:R-:W-:-:S05]  /*18e0*/  VIADD R9, R9, 0x40 ;  /* 0x0000004009097836 */ /* 0x000fca0000000000 */
[----:B------:R-:W-:-:S04]  /*18f0*/  PRMT R9, RZ, 0x654, R9 ;  /* 0x00000654ff097816 */ /* 0x000fc80000000009 */
[----:B------:R4:W-:Y:S01]  /*1900*/  SYNCS.ARRIVE.TRANS64.RED.A1T0 RZ, [R9+URZ], RZ ;  /* 0x000000ff09ff79a7 */ /* 0x0009e2000810043f */
[----:B------:R-:W-:Y:S05]  /*1910*/  @P0 BRA `(.L_x_20) ;  /* 0x0000000000040947 */ /* 0x000fea0003800000 */
[----:B------:R-:W-:Y:S01]  /*1920*/  BPT.TRAP 0x1 ;  /* 0x000000040000795c */ /* 0x000fe20000300000 */
.L_x_20:
[----:B------:R-:W-:Y:S01]  /*1930*/  UIADD3 UR7, UR7, 0x1, URZ ;  /* 0x0000000107077890 */ /* 0x000fe2000fffe03f */
[----:B------:R-:W-:Y:S01]  /*1940*/  ISETP.GT.AND P1, PT, R6, 0x1, PT ;  /* 0x000000010600780c */ /* 0x000fe20003f24270 */
[----:B------:R-:W-:Y:S02]  /*1950*/  VIADD R8, R8, 0x1 ;  /* 0x0000000108087836 */ /* 0x000fe40000000000 */
[----:B------:R-:W-:Y:S01]  /*1960*/  UISETP.NE.AND UP0, UPT, UR7, 0x8, UPT ;  /* 0x000000080700788c */ /* 0x000fe2000bf05270 */
[----:B------:R-:W-:Y:S02]  /*1970*/  VIADD R6, R6, 0xffffffff ;  /* 0xffffffff06067836 */ /* 0x000fe40000000000 */
[C---:B------:R-:W-:Y:S01]  /*1980*/  ISETP.NE.AND P0, PT, R8.reuse, 0x8, PT ;  /* 0x000000080800780c */ /* 0x040fe20003f05270 */
[----:B------:R-:W-:Y:S02]  /*1990*/  USEL UR8, URZ, 0x1, UP0 ;  /* 0x000000013f087887 */ /* 0x000fe40008000000 */
[----:B------:R-:W-:Y:S01]  /*19a0*/  USEL UR7, UR7, URZ, UP0 ;  /* 0x0000003f07077287 */ /* 0x000fe20008000000 */
[----:B------:R-:W-:Y:S01]  /*19b0*/  SEL R8, R8, RZ, P0 ;  /* 0x000000ff08087207 */ /* 0x000fe20000000000 */
[----:B------:R-:W-:-:S02]  /*19c0*/  UPLOP3.LUT UP0, UPT, UPT, UPT, UPT, 0x80, 0x0 ;  /* 0x000000000000789c */ /* 0x000fc40003f0f070 */
[----:B------:R-:W-:Y:S01]  /*19d0*/  LOP3.LUT R7, R7, UR8, RZ, 0x3c, !PT ;  /* 0x0000000807077c12 */ /* 0x000fe2000f8e3cff */
[----:B------:R-:W-:Y:S08]  /*19e0*/  @P1 BRA `(.L_x_21) ;  /* 0xfffffffc00041947 */ /* 0x000ff0000383ffff */
.L_x_14:
[----:B------:R-:W-:Y:S01]  /*19f0*/  IMAD.IADD R114, R117, 0x1, R114 ;  /* 0x0000000175727824 */ /* 0x000fe200078e0272 */
[----:B------:R-:W-:Y:S01]  /*1a00*/  SHF.R.S32.HI R16, RZ, 0x1f, R5 ;  /* 0x0000001fff107819 */ /* 0x000fe20000011405 */
[----:B------:R-:W-:Y:S01]  /*1a10*/  IMAD.SHL.U32 R107, R108, 0x100, RZ ;  /* 0x000001006c6b7824 */ /* 0x000fe200078e00ff */
[----:B------:R-:W-:Y:S01]  /*1a20*/  ULDC UR7, c[0x0][0x288] ;  /* 0x0000a20000077ab9 */ /* 0x000fe20000000800 */
[----:B------:R-:W-:Y:S01]  /*1a30*/  IMAD.SHL.U32 R118, R10, 0x40, RZ ;  /* 0x000000400a767824 */ /* 0x000fe200078e00ff */
[----:B------:R-:W-:Y:S01]  /*1a40*/  SHF.R.U32.HI R6, RZ, 0x3, R114 ;  /* 0x00000003ff067819 */ /* 0x000fe20000011672 */
[----:B------:R-:W-:Y:S01]  /*1a50*/  IMAD.IADD R120, R106, 0x1, R107 ;  /* 0x000000016a787824 */ /* 0x000fe200078e026b */
[----:B------:R-:W-:Y:S01]  /*1a60*/  ULDC.64 UR8, c[0x0][0x6d0] ;  /* 0x0001b40000087ab9 */ /* 0x000fe20000000a00 */
[----:B------:R-:W-:Y:S01]  /*1a70*/  ISETP.GT.U32.AND P0, PT, R114, 0x7, PT ;  /* 0x000000077200780c */ /* 0x000fe20003f04070 */
[----:B------:R-:W-:Y:S01]  /*1a80*/  IMAD R8, R16, UR8, RZ ;  /* 0x0000000810087c24 */ /* 0x000fe2000f8e02ff */
[----:B------:R-:W-:Y:S01]  /*1a90*/  LOP3.LUT R6, R6, 0x1, RZ, 0xc0, !PT ;  /* 0x0000000106067812 */ /* 0x000fe200078ec0ff */
[----:B------:R-:W-:-:S02]  /*1aa0*/  WARPGROUP.DEPBAR.LE gsb0, 0x0 ;  /* 0x00008000000079c5 */ /* 0x000fc40000010000 */
[----:B------:R-:W-:Y:S01]  /*1ab0*/  SHF.R.S32.HI R121, RZ, 0x1f, R120 ;  /* 0x0000001fff797819 */ /* 0x000fe20000011478 */
[C---:B----4-:R-:W-:Y:S01]  /*1ac0*/  IMAD R9, R5.reuse, UR9, R8 ;  /* 0x0000000905097c24 */ /* 0x050fe2000f8e0208 */
[----:B------:R-:W-:Y:S01]  /*1ad0*/  ISETP.NE.U32.AND P1, PT, R6, 0x1, PT ;  /* 0x000000010600780c */ /* 0x000fe20003f25070 */
[----:B------:R-:W-:Y:S01]  /*1ae0*/  IMAD.MOV.U32 R108, RZ, RZ, -0x1 ;  /* 0xffffffffff6c7424 */ /* 0x000fe200078e00ff */
[----:B------:R-:W-:Y:S01]  /*1af0*/  ISETP.GE.AND P2, PT, R118, UR7, PT ;  /* 0x0000000776007c0c */ /* 0x000fe2000bf46270 */
[----:B------:R-:W-:Y:S01]  /*1b00*/  IMAD.WIDE.U32 R6, R5, UR8, R120 ;  /* 0x0000000805067c25 */ /* 0x000fe2000f8e0078 */
[----:B------:R-:W-:Y:S01]  /*1b10*/  ULDC UR8, c[0x0][0x284] ;  /* 0x0000a10000087ab9 */ /* 0x000fe20000000800 */
[----:B------:R-:W-:Y:S02]  /*1b20*/  ISETP.LT.U32.AND P0, PT, R117, 0x8, P0 ;  /* 0x000000087500780c */ /* 0x000fe40000701070 */
[----:B------:R-:W-:Y:S01]  /*1b30*/  ISETP.GE.OR P2, PT, R107, UR8, P2 ;  /* 0x000000086b007c0c */ /* 0x000fe20009746670 */
[----:B------:R-:W-:Y:S01]  /*1b40*/  IMAD.IADD R7, R7, 0x1, R9 ;  /* 0x0000000107077824 */ /* 0x000fe200078e0209 */
[----:B------:R-:W-:-:S02]  /*1b50*/  ISETP.GT.U32.AND P1, PT, R117, 0x7, !P1 ;  /* 0x000000077500780c */ /* 0x000fc40004f24070 */
[----:B------:R-:W-:Y:S02]  /*1b60*/  SEL R8, RZ, 0x1, !P0 ;  /* 0x00000001ff087807 */ /* 0x000fe40004000000 */
[----:B------:R-:W-:Y:S02]  /*1b70*/  SEL R9, RZ, 0x1, !P1 ;  /* 0x00000001ff097807 */ /* 0x000fe40004800000 */
[----:B------:R-:W-:Y:S02]  /*1b80*/  LOP3.LUT R114, R114, 0x7, RZ, 0xc0, !PT ;  /* 0x0000000772727812 */ /* 0x000fe400078ec0ff */
[----:B------:R-:W-:-:S03]  /*1b90*/  LOP3.LUT R115, R9, R115, R8, 0x96, !PT ;  /* 0x0000007309737212 */ /* 0x000fc600078e9608 */
[----:B------:R-:W-:Y:S05]  /*1ba0*/  @P2 BRA `(.L_x_22) ;  /* 0x00000048006c2947 */ /* 0x000fea0003800000 */
[----:B------:R-:W4:Y:S01]  /*1bb0*/  LDC.64 R14, c[0x0][0x6c8] ;  /* 0x0001b200ff0e7b82 */ /* 0x000f220000000a00 */
[----:B01----:R-:W-:Y:S01]  /*1bc0*/  IMAD.WIDE R10, R10, 0x40, RZ ;  /* 0x000000400a0a7825 */ /* 0x003fe200078e02ff */
[----:B---3-5:R-:W-:Y:S01]  /*1bd0*/  FSETP.NEU.AND P1, PT, R102, RZ, PT ;  /* 0x000000ff6600720b */ /* 0x028fe20003f2d000 */
[----:B------:R-:W-:Y:S02]  /*1be0*/  BSSY B0, `(.L_x_22) ;  /* 0x0000497000007945 */ /* 0x000fe40003800000 */
[----:B------:R-:W-:Y:S01]  /*1bf0*/  IMAD.IADD R118, R105, 0x1, -R118 ;  /* 0x0000000169767824 */ /* 0x000fe200078e0a76 */
[----:B------:R-:W-:Y:S01]  /*1c00*/  LOP3.LUT R119, R10, 0x6, R116, 0xf8, !PT ;  /* 0x000000060a777812 */ /* 0x000fe200078ef874 */
[----:B------:R-:W-:-:S03]  /*1c10*/  IMAD.IADD R107, R111, 0x1, -R107 ;  /* 0x000000016f6b7824 */ /* 0x000fc600078e0a6b */
[----:B------:R-:W-:-:S04]  /*1c20*/  ISETP.GT.AND P0, PT, R118, RZ, PT ;  /* 0x000000ff7600720c */ /* 0x000fc80003f04270 */
[----:B------:R-:W-:Y:S01]  /*1c30*/  ISETP.GT.AND P2, PT, R107, RZ, P0 ;  /* 0x000000ff6b00720c */ /* 0x000fe20000744270 */
[-C--:B----4-:R-:W-:Y:S02]  /*1c40*/  IMAD R8, R11, R14.reuse, RZ ;  /* 0x0000000e0b087224 */ /* 0x090fe400078e02ff */
[----:B------:R-:W-:-:S04]  /*1c50*/  IMAD.WIDE.U32 R12, R119, R14, R6 ;  /* 0x0000000e770c7225 */ /* 0x000fc800078e0006 */
[----:B------:R-:W-:-:S04]  /*1c60*/  IMAD R7, R119, R15, R8 ;  /* 0x0000000f77077224 */ /* 0x000fc800078e0208 */
[----:B------:R-:W-:Y:S01]  /*1c70*/  IMAD.IADD R23, R13, 0x1, R7 ;  /* 0x000000010d177824 */ /* 0x000fe200078e0207 */
[----:B------:R-:W-:Y:S06]  /*1c80*/  @!P1 BRA `(.L_x_23) ;  /* 0x0000003400a09947 */ /* 0x000fec0003800000 */
[----:B------:R-:W0:Y:S01]  /*1c90*/  LDC.64 R122, c[0x0][0x6b0] ;  /* 0x0001ac00ff7a7b82 */ /* 0x000e220000000a00 */
[----:B------:R-:W-:Y:S01]  /*1ca0*/  ULDC.64 UR10, c[0x0][0x6b8] ;  /* 0x0001ae00000a7ab9 */ /* 0x000fe20000000a00 */
[----:B------:R-:W-:Y:S01]  /*1cb0*/  ULDC.64 UR12, c[0x0][0x6a8] ;  /* 0x0001aa00000c7ab9 */ /* 0x000fe20000000a00 */
[----:B------:R-:W-:Y:S01]  /*1cc0*/  IMAD R6, R16, UR10, RZ ;  /* 0x0000000a10067c24 */ /* 0x000fe2000f8e02ff */
[----:B------:R-:W-:Y:S01]  /*1cd0*/  ULDC.64 UR8, c[0x0][0x6c0] ;  /* 0x0001b00000087ab9 */ /* 0x000fe20000000a00 */
[----:B------:R-:W-:-:S03]  /*1ce0*/  IMAD.WIDE.U32 R126, R5, UR10, R120 ;  /* 0x0000000a057e7c25 */ /* 0x000fc6000f8e0078 */
[----:B------:R-:W1:Y:S01]  /*1cf0*/  LDC.64 R16, c[0x0][0x6b0] ;  /* 0x0001ac00ff107b82 */ /* 0x000e620000000a00 */
[----:B------:R-:W-:Y:S02]  /*1d00*/  IMAD R131, R5, UR11, R6 ;  /* 0x0000000b05837c24 */ /* 0x000fe4000f8e0206 */
[----:B------:R-:W-:Y:S02]  /*1d10*/  IMAD.MOV.U32 R124, RZ, RZ, R126 ;  /* 0x000000ffff7c7224 */ /* 0x000fe400078e007e */
[----:B------:R-:W-:Y:S02]  /*1d20*/  IMAD.IADD R125, R127, 0x1, R131 ;  /* 0x000000017f7d7824 */ /* 0x000fe400078e0283 */
[-C--:B0-----:R-:W-:Y:S02]  /*1d30*/  IMAD R10, R11, R122.reuse, RZ ;  /* 0x0000007a0b0a7224 */ /* 0x081fe400078e02ff */
[----:B------:R-:W-:-:S04]  /*1d40*/  IMAD.WIDE.U32 R6, R119, R122, R124 ;  /* 0x0000007a77067225 */ /* 0x000fc800078e007c */
[----:B------:R-:W-:Y:S01]  /*1d50*/  IMAD R133, R119, R123, R10 ;  /* 0x0000007b77857224 */ /* 0x000fe200078e020a */
[----:B------:R-:W-:-:S03]  /*1d60*/  LEA R8, P1, R6, UR12, 0x2 ;  /* 0x0000000c06087c11 */ /* 0x000fc6000f8210ff */
[----:B------:R-:W-:-:S05]  /*1d70*/  IMAD.IADD R7, R7, 0x1, R133 ;  /* 0x0000000107077824 */ /* 0x000fca00078e0285 */
[----:B------:R-:W-:-:S05]  /*1d80*/  LEA.HI.X R9, R6, UR13, R7, 0x2, P1 ;  /* 0x0000000d06097c11 */ /* 0x000fca00088f1407 */
[----:B------:R0:W3:Y:S01]  /*1d90*/  @P2 LDG.E.LTC128B R19, desc[UR14][R8.64] ;  /* 0x0000000e08132981 */ /* 0x0000e2000c1e1920 */
[----:B------:R-:W-:Y:S01]  /*1da0*/  LEA R10, P1, R12, UR8, 0x2 ;  /* 0x000000080c0a7c11 */ /* 0x000fe2000f8210ff */
[----:B------:R-:W-:Y:S01]  /*1db0*/  IMAD.WIDE.U32 R6, R119, R122, R120 ;  /* 0x0000007a77067225 */ /* 0x000fe200078e0078 */
[----:B------:R-:W-:Y:S01]  /*1dc0*/  ISETP.GT.AND P6, PT, R118, 0x1, PT ;  /* 0x000000017600780c */ /* 0x000fe20003fc4270 */
[----:B------:R-:W-:Y:S01]  /*1dd0*/  BSSY B1, `(.L_x_24) ;  /* 0x0000016000017945 */ /* 0x000fe20003800000 */
[----:B------:R-:W-:Y:S01]  /*1de0*/  LEA.HI.X R11, R12, UR9, R23, 0x2, P1 ;  /* 0x000000090c0b7c11 */ /* 0x000fe200088f1417 */
[----:B------:R-:W-:Y:S01]  /*1df0*/  IMAD.IADD R13, R133, 0x1, R7 ;  /* 0x00000001850d7824 */ /* 0x000fe200078e0207 */
[----:B------:R-:W-:Y:S01]  /*1e00*/  ISETP.GT.AND P1, PT, R107, RZ, P6 ;  /* 0x000000ff6b00720c */ /* 0x000fe20003724270 */
[----:B------:R-:W-:Y:S01]  /*1e10*/  IMAD.MOV.U32 R12, RZ, RZ, R6 ;  /* 0x000000ffff0c7224 */ /* 0x000fe200078e0006 */
[----:B------:R-:W-:-:S03]  /*1e20*/  LOP3.LUT R138, R138, 0xfffffffd, RZ, 0xc0, !PT ;  /* 0xfffffffd8a8a7812 */ /* 0x000fc600078ec0ff */
[----:B------:R-:W-:-:S04]  /*1e30*/  IMAD.WIDE.U32 R12, R5, UR10, R12 ;  /* 0x0000000a050c7c25 */ /* 0x000fc8000f8e000c */
[----:B------:R-:W-:Y:S01]  /*1e40*/  @P6 LOP3.LUT R138, R138, 0x2, RZ, 0xfc, !PT ;  /* 0x000000028a8a6812 */ /* 0x000fe200078efcff */
[----:B0-----:R-:W-:Y:S02]  /*1e50*/  IMAD.IADD R9, R131, 0x1, R13 ;  /* 0x0000000183097824 */ /* 0x001fe400078e020d */
[----:B---3--:R-:W-:Y:S01]  /*1e60*/  FMUL R21, R19, R102 ;  /* 0x0000006613157220 */ /* 0x008fe20000400000 */
[----:B------:R-:W-:-:S03]  /*1e70*/  IMAD.MOV.U32 R23, RZ, RZ, R19 ;  /* 0x000000ffff177224 */ /* 0x000fc600078e0013 */
[----:B--2---:R-:W-:Y:S01]  /*1e80*/  FFMA R89, R56, R103, R21 ;  /* 0x0000006738597223 */ /* 0x004fe20000000015 */
[----:B-1----:R-:W-:-:S04]  /*1e90*/  IMAD.WIDE.U32 R20, R119, R122, R16 ;  /* 0x0000007a77147225 */ /* 0x002fc800078e0010 */
[----:B------:R-:W-:Y:S01]  /*1ea0*/  IMAD.IADD R91, R133, 0x1, R21 ;  /* 0x00000001855b7824 */ /* 0x000fe200078e0215 */
[-C--:B------:R-:W-:Y:S01]  /*1eb0*/  IADD3 R7, P3, R126, R20.reuse, RZ ;  /* 0x000000147e077210 */ /* 0x080fe20007f7e0ff */
[----:B------:R0:W-:Y:S01]  /*1ec0*/  @P2 STG.E desc[UR14][R10.64], R89 ;  /* 0x000000590a002986 */ /* 0x0001e2000c10190e */
[----:B------:R-:W-:Y:S02]  /*1ed0*/  IADD3 R18, P2, R120, R20, RZ ;  /* 0x0000001478127210 */ /* 0x000fe40007f5e0ff */
[----:B------:R-:W-:Y:S01]  /*1ee0*/  LEA R6, P4, R7, UR12, 0x2 ;  /* 0x0000000c07067c11 */ /* 0x000fe2000f8810ff */
[----:B------:R-:W-:-:S05]  /*1ef0*/  IMAD.X R8, R91, 0x1, R125, P3 ;  /* 0x000000015b087824 */ /* 0x000fca00018e067d */
[----:B------:R-:W-:Y:S01]  /*1f00*/  LEA.HI.X R7, R7, UR13, R8, 0x2, P4 ;  /* 0x0000000d07077c11 */ /* 0x000fe2000a0f1408 */
[----:B------:R-:W-:Y:S06]  /*1f10*/  @!P1 BRA `(.L_x_25) ;  /* 0x0000000000049947 */ /* 0x000fec0003800000 */
[----:B------:R1:W5:Y:S02]  /*1f20*/  LDG.E.LTC128B R23, desc[UR14][R6.64] ;  /* 0x0000000e06177981 */ /* 0x000364000c1e1920 */
.L_x_25:
[----:B------:R-:W-:Y:S05]  /*1f30*/  BSYNC B1 ;  /* 0x0000000000017941 */ /* 0x000fea0003800000 */
.L_x_24:
[----:B-----5:R-:W-:Y:S01]  /*1f40*/  FMUL R22, R23, R102 ;  /* 0x0000006617167220 */ /* 0x020fe20000400000 */
[C---:B-1----:R-:W-:Y:S01]  /*1f50*/  LEA R6, P3, R14.reuse, R10, 0x2 ;  /* 0x0000000a0e067211 */ /* 0x042fe200078610ff */
[----:B------:R-:W-:Y:S01]  /*1f60*/  IMAD.X R19, R121, 0x1, R91, P2 ;  /* 0x0000000179137824 */ /* 0x000fe200010e065b */
[----:B------:R-:W-:Y:S01]  /*1f70*/  ISETP.GT.AND P2, PT, R107, 0x8, P0 ;  /* 0x000000086b00780c */ /* 0x000fe20000744270 */
[----:B------:R-:W-:Y:S01]  /*1f80*/  FFMA R13, R57, R103, R22 ;  /* 0x00000067390d7223 */ /* 0x000fe20000000016 */
[----:B------:R-:W-:Y:S01]  /*1f90*/  LEA.HI.X R7, R14, R11, R15, 0x2, P3 ;  /* 0x0000000b0e077211 */ /* 0x000fe200018f140f */
[----:B------:R-:W-:Y:S01]  /*1fa0*/  IMAD.WIDE.U32 R18, R5, UR10, R18 ;  /* 0x0000000a05127c25 */ /* 0x000fe2000f8e0012 */
[C---:B------:R-:W-:Y:S01]  /*1fb0*/  LEA R8, P4, R12.reuse, UR12, 0x2 ;  /* 0x0000000c0c087c11 */ /* 0x040fe2000f8810ff */
[----:B------:R-:W-:Y:S02]  /*1fc0*/  BSSY B1, `(.L_x_26) ;  /* 0x0000008000017945 */ /* 0x000fe40003800000 */
[----:B------:R1:W-:Y:S01]  /*1fd0*/  @P1 STG.E desc[UR14][R6.64], R13 ;  /* 0x0000000d06001986 */ /* 0x0003e2000c10190e */
[----:B------:R-:W-:Y:S01]  /*1fe0*/  LEA.HI.X R9, R12, UR13, R9, 0x2, P4 ;  /* 0x0000000d0c097c11 */ /* 0x000fe2000a0f1409 */
[----:B------:R-:W-:-:S02]  /*1ff0*/  IMAD.MOV.U32 R21, RZ, RZ, R91 ;  /* 0x000000ffff157224 */ /* 0x000fc400078e005b */
[----:B------:R-:W-:Y:S02]  /*2000*/  IMAD R130, R123, 0x7, RZ ;  /* 0x000000077b827824 */ /* 0x000fe400078e02ff */
[----:B------:R-:W-:Y:S01]  /*2010*/  IMAD.IADD R57, R131, 0x1, R19 ;  /* 0x0000000183397824 */ /* 0x000fe200078e0213 */
[----:B------:R-:W-:Y:S06]  /*2020*/  @!P2 BRA `(.L_x_27) ;  /* 0x000000000004a947 */ /* 0x000fec0003800000 */
[----:B------:R2:W5:Y:S02]  /*2030*/  LDG.E.LTC128B R23, desc[UR14][R8.64+0x20] ;  /* 0x0000200e08177981 */ /* 0x000564000c1e1920 */
.L_x_27:
[----:B------:R-:W-:Y:S05]  /*2040*/  BSYNC B1 ;  /* 0x0000000000017941 */ /* 0x000fea0003800000 */
.L_x_26:
[----:B------:R-:W-:Y:S01]  /*2050*/  ISETP.GT.AND P3, PT, R107, 0x8, P6 ;  /* 0x000000086b00780c */ /* 0x000fe20003764270 */
[----:B-1---5:R-:W-:Y:S01]  /*2060*/  FMUL R13, R23, R102 ;  /* 0x00000066170d7220 */ /* 0x022fe20000400000 */
[----:B------:R-:W-:Y:S01]  /*2070*/  ISETP.GT.AND P5, PT, R118, 0x8, PT ;  /* 0x000000087600780c */ /* 0x000fe20003fa4270 */
[----:B------:R-:W-:Y:S01]  /*2080*/  IMAD.WIDE.U32 R20, R122, 0x7, R20 ;  /* 0x000000077a147825 */ /* 0x000fe200078e0014 */
[----:B------:R-:W-:-:S03]  /*2090*/  LEA R12, P1, R18, UR12, 0x2 ;  /* 0x0000000c120c7c11 */ /* 0x000fc6000f8210ff */
[----:B0-----:R-:W-:Y:S01]  /*20a0*/  FFMA R89, R58, R103, R13 ;  /* 0x000000673a597223 */ /* 0x001fe2000000000d */
[----:B------:R-:W-:Y:S01]  /*20b0*/  LOP3.LUT R138, R138, 0xfffffffb, RZ, 0xc0, !PT ;  /* 0xfffffffb8a8a7812 */ /* 0x000fe200078ec0ff */
[----:B------:R-:W-:Y:S01]  /*20c0*/  BSSY B1, `(.L_x_28) ;  /* 0x000000b000017945 */ /* 0x000fe20003800000 */
[----:B------:R-:W-:Y:S01]  /*20d0*/  LEA.HI.X R13, R18, UR13, R57, 0x2, P1 ;  /* 0x0000000d120d7c11 */ /* 0x000fe200088f1439 */
[----:B------:R-:W-:Y:S01]  /*20e0*/  IMAD.IADD R57, R21, 0x1, R130 ;  /* 0x0000000115397824 */ /* 0x000fe200078e0282 */
[----:B------:R-:W-:Y:S01]  /*20f0*/  IADD3 R19, P1, R126, R20, RZ ;  /* 0x000000147e137210 */ /* 0x000fe20007f3e0ff */
[----:B------:R0:W-:Y:S01]  /*2100*/  @P2 STG.E desc[UR14][R10.64+0x20], R89 ;  /* 0x000020590a002986 */ /* 0x0001e2000c10190e */
[----:B------:R-:W-:-:S03]  /*2110*/  ISETP.GT.AND P2, PT, R107, RZ, P5 ;  /* 0x000000ff6b00720c */ /* 0x000fc60002f44270 */
[----:B------:R-:W-:Y:S01]  /*2120*/  IMAD.X R56, R57, 0x1, R125, P1 ;  /* 0x0000000139387824 */ /* 0x000fe200008e067d */
[----:B------:R-:W-:Y:S02]  /*2130*/  @P5 LOP3.LUT R138, R138, 0x4, RZ, 0xfc, !PT ;  /* 0x000000048a8a5812 */ /* 0x000fe400078efcff */
[----:B------:R-:W-:Y:S01]  /*2140*/  LEA R18, P1, R19, UR12, 0x2 ;  /* 0x0000000c13127c11 */ /* 0x000fe2000f8210ff */
[----:B------:R-:W-:-:S12]  /*2150*/  @!P3 BRA `(.L_x_29) ;  /* 0x000000000004b947 */ /* 0x000fd80003800000 */
[----:B------:R1:W5:Y:S02]  /*2160*/  LDG.E.LTC128B R23, desc[UR14][R12.64+0x20] ;  /* 0x0000200e0c177981 */ /* 0x000364000c1e1920 */
.L_x_29:
[----:B------:R-:W-:Y:S05]  /*2170*/  BSYNC B1 ;  /* 0x0000000000017941 */ /* 0x000fea0003800000 */
.L_x_28:
[----:B-----5:R-:W-:Y:S01]  /*2180*/  FMUL R22, R23, R102 ;  /* 0x0000006617167220 */ /* 0x020fe20000400000 */
[----:B------:R-:W-:Y:S01]  /*2190*/  IMAD.MOV.U32 R135, RZ, RZ, R23 ;  /* 0x000000ffff877224 */ /* 0x000fe200078e0017 */
[----:B------:R-:W-:Y:S02]  /*21a0*/  LEA.HI.X R19, R19, UR13, R56, 0x2, P1 ;  /* 0x0000000d13137c11 */ /* 0x000fe400088f1438 */
[----:B------:R-:W-:-:S05]  /*21b0*/  FFMA R59, R59, R103, R22 ;  /* 0x000000673b3b7223 */ /* 0x000fca0000000016 */
[----:B------:R3:W-:Y:S04]  /*21c0*/  @P3 STG.E desc[UR14][R6.64+0x20], R59 ;  /* 0x0000203b06003986 */ /* 0x0007e8000c10190e */
[----:B------:R4:W2:Y:S01]  /*21d0*/  @P2 LDG.E.LTC128B R135, desc[UR14][R18.64] ;  /* 0x0000000e12872981 */ /* 0x0008a2000c1e1920 */
[----:B------:R-:W-:Y:S02]  /*21e0*/  IADD3 R20, P1, R20, R122, RZ ;  /* 0x0000007a14147210 */ /* 0x000fe40007f3e0ff */
[----:B------:R-:W-:-:S03]  /*21f0*/  ISETP.GT.AND P4, PT, R118, 0x9, PT ;  /* 0x000000097600780c */ /* 0x000fc60003f84270 */
[----:B------:R-:W-:Y:S02]  /*2200*/  IMAD.X R21, R57, 0x1, R123, P1 ;  /* 0x0000000139157824 */ /* 0x000fe400008e067b */
[----:B---3--:R-:W-:-:S04]  /*2210*/  IMAD.WIDE.U32 R58, R14, 0x1c, R6 ;  /* 0x0000001c0e3a7825 */ /* 0x008fc800078e0006 */
[----:B------:R-:W-:-:S04]  /*2220*/  IMAD.WIDE.U32 R56, R122, 0x7, R20 ;  /* 0x000000077a387825 */ /* 0x000fc800078e0014 */
[----:B------:R-:W-:Y:S01]  /*2230*/  IMAD.IADD R134, R130, 0x1, R57 ;  /* 0x0000000182867824 */ /* 0x000fe200078e0239 */
[----:B------:R-:W-:Y:S01]  /*2240*/  IADD3 R22, P1, R56, R122, RZ ;  /* 0x0000007a38167210 */ /* 0x000fe20007f3e0ff */
[----:B----4-:R-:W-:-:S04]  /*2250*/  IMAD R19, R15, 0x1c, RZ ;  /* 0x0000001c0f137824 */ /* 0x010fc800078e02ff */
[----:B------:R-:W-:Y:S02]  /*2260*/  IMAD.X R23, R134, 0x1, R123, P1 ;  /* 0x0000000186177824 */ /* 0x000fe400008e067b */
[----:B------:R-:W-:Y:S02]  /*2270*/  IMAD.IADD R19, R59, 0x1, R19 ;  /* 0x000000013b137824 */ /* 0x000fe400078e0213 */
[----:B------:R-:W-:-:S04]  /*2280*/  IMAD.WIDE.U32 R136, R122, 0x7, R22 ;  /* 0x000000077a887825 */ /* 0x000fc800078e0016 */
[----:B------:R-:W-:Y:S01]  /*2290*/  IMAD.IADD R147, R130, 0x1, R137 ;  /* 0x0000000182937824 */ /* 0x000fe200078e0289 */
[----:B------:R-:W-:-:S05]  /*22a0*/  IADD3 R88, P1, R136, R122, RZ ;  /* 0x0000007a88587210 */ /* 0x000fca0007f3e0ff */
[----:B0-----:R-:W-:Y:S02]  /*22b0*/  IMAD.X R89, R147, 0x1, R123, P1 ;  /* 0x0000000193597824 */ /* 0x001fe400008e067b */
[----:B------:R-:W-:-:S04]  /*22c0*/  IMAD.WIDE.U32 R92, R122, 0x7, R88 ;  /* 0x000000077a5c7825 */ /* 0x000fc800078e0058 */
[----:B------:R-:W-:Y:S01]  /*22d0*/  IMAD.IADD R146, R130, 0x1, R93 ;  /* 0x0000000182927824 */ /* 0x000fe200078e025d */
[----:B------:R-:W-:-:S05]  /*22e0*/  IADD3 R90, P1, R92, R122, RZ ;  /* 0x0000007a5c5a7210 */ /* 0x000fca0007f3e0ff */
[----:B------:R-:W-:Y:S02]  /*22f0*/  IMAD.X R91, R146, 0x1, R123, P1 ;  /* 0x00000001925b7824 */ /* 0x000fe400008e067b */
[----:B------:R-:W-:-:S04]  /*2300*/  IMAD.WIDE.U32 R96, R122, 0x7, R90 ;  /* 0x000000077a607825 */ /* 0x000fc800078e005a */
[----:B------:R-:W-:Y:S01]  /*2310*/  IMAD.IADD R144, R130, 0x1, R97 ;  /* 0x0000000182907824 */ /* 0x000fe200078e0261 */
[----:B------:R-:W-:-:S05]  /*2320*/  IADD3 R94, P1, R96, R122, RZ ;  /* 0x0000007a605e7210 */ /* 0x000fca0007f3e0ff */
[----:B------:R-:W-:Y:S02]  /*2330*/  IMAD.X R95, R144, 0x1, R123, P1 ;  /* 0x00000001905f7824 */ /* 0x000fe400008e067b */
[----:B------:R-:W-:-:S04]  /*2340*/  IMAD.WIDE.U32 R100, R122, 0x7, R94 ;  /* 0x000000077a647825 */ /* 0x000fc800078e005e */
[----:B------:R-:W-:Y:S01]  /*2350*/  IMAD.IADD R140, R130, 0x1, R101 ;  /* 0x00000001828c7824 */ /* 0x000fe200078e0265 */
[----:B------:R-:W-:-:S05]  /*2360*/  IADD3 R98, P1, R100, R122, RZ ;  /* 0x0000007a64627210 */ /* 0x000fca0007f3e0ff */
[----:B------:R-:W-:Y:S01]  /*2370*/  IMAD.X R99, R140, 0x1, R123, P1 ;  /* 0x000000018c637824 */ /* 0x000fe200008e067b */
[----:B------:R-:W-:Y:S01]  /*2380*/  IADD3 R18, P1, R20, R126, RZ ;  /* 0x0000007e14127210 */ /* 0x000fe20007f3e0ff */
[----:B------:R-:W-:-:S04]  /*2390*/  IMAD.WIDE.U32 R128, R122, 0x7, R98 ;  /* 0x000000077a807825 */ /* 0x000fc800078e0062 */
[----:B------:R-:W-:Y:S01]  /*23a0*/  IMAD.X R21, R21, 0x1, R125, P1 ;  /* 0x0000000115157824 */ /* 0x000fe200008e067d */
[----:B------:R-:W-:Y:S01]  /*23b0*/  IADD3 R139, P1, P3, R126, R122, R128 ;  /* 0x0000007a7e8b7210 */ /* 0x000fe20007b3e080 */
[----:B------:R-:W-:-:S05]  /*23c0*/  IMAD.IADD R141, R130, 0x1, R129 ;  /* 0x00000001828d7824 */ /* 0x000fca00078e0281 */
[----:B------:R-:W-:Y:S02]  /*23d0*/  IADD3.X R132, R125, R123, R141, P1, P3 ;  /* 0x0000007b7d847210 */ /* 0x000fe40000fe648d */
[----:B------:R-:W-:-:S04]  /*23e0*/  LEA R20, P1, R18, UR12, 0x2 ;  /* 0x0000000c12147c11 */ /* 0x000fc8000f8210ff */
[----:B------:R-:W-:Y:S01]  /*23f0*/  LEA.HI.X R21, R18, UR13, R21, 0x2, P1 ;  /* 0x0000000d12157c11 */ /* 0x000fe200088f1415 */
[----:B------:R-:W-:Y:S01]  /*2400*/  IMAD.MOV.U32 R18, RZ, RZ, R58 ;  /* 0x000000ffff127224 */ /* 0x000fe200078e003a */
[----:B------:R-:W-:Y:S01]  /*2410*/  ISETP.GT.AND P1, PT, R107, RZ, P4 ;  /* 0x000000ff6b00720c */ /* 0x000fe20002724270 */
[----:B--2---:R-:W-:-:S04]  /*2420*/  FMUL R15, R135, R102 ;  /* 0x00000066870f7220 */ /* 0x004fc80000400000 */
[----:B------:R-:W-:-:S05]  /*2430*/  FFMA R145, R60, R103, R15 ;  /* 0x000000673c917223 */ /* 0x000fca000000000f */
[----:B------:R0:W-:Y:S04]  /*2440*/  @P2 STG.E desc[UR14][R18.64], R145 ;  /* 0x0000009112002986 */ /* 0x0001e8000c10190e */
[----:B------:R-:W2:Y:S01]  /*2450*/  @P1 LDG.E.LTC128B R135, desc[UR14][R20.64] ;  /* 0x0000000e14871981 */ /* 0x000ea2000c1e1920 */
[----:B------:R-:W-:Y:S01]  /*2460*/  IMAD.WIDE.U32 R142, R122, 0x7, R16 ;  /* 0x000000077a8e7825 */ /* 0x000fe200078e0010 */
[----:B------:R-:W-:Y:S01]  /*2470*/  USHF.L.U32 UR7, UR6, 0x2, URZ ;  /* 0x0000000206077899 */ /* 0x000fe2000800063f */
[----:B------:R-:W-:Y:S01]  /*2480*/  BSSY B1, `(.L_x_30) ;  /* 0x0000017000017945 */ /* 0x000fe20003800000 */
[----:B------:R-:W-:Y:S01]  /*2490*/  USHF.L.U64.HI UR8, UR6, 0x2, UR5 ;  /* 0x0000000206087899 */ /* 0x000fe20008010205 */
[----:B------:R-:W-:Y:S02]  /*24a0*/  IMAD.IADD R143, R130, 0x1, R143 ;  /* 0x00000001828f7824 */ /* 0x000fe400078e028f */
[----:B------:R-:W-:-:S03]  /*24b0*/  IMAD.WIDE.U32 R14, R119, R122, R142 ;  /* 0x0000007a770e7225 */ /* 0x000fc600078e008e */
[----:B------:R-:W-:-:S04]  /*24c0*/  IADD3 R14, P2, R120, R14, RZ ;  /* 0x0000000e780e7210 */ /* 0x000fc80007f5e0ff */
[----:B------:R-:W-:-:S03]  /*24d0*/  IADD3.X R15, R121, R133, R15, P2, !PT ;  /* 0x00000085790f7210 */ /* 0x000fc600017fe40f */
[----:B------:R-:W-:-:S04]  /*24e0*/  IMAD.WIDE.U32 R14, R5, UR10, R14 ;  /* 0x0000000a050e7c25 */ /* 0x000fc8000f8e000e */
[----:B------:R-:W-:Y:S01]  /*24f0*/  IMAD.IADD R15, R131, 0x1, R15 ;  /* 0x00000001830f7824 */ /* 0x000fe200078e020f */
[----:B------:R-:W-:-:S04]  /*2500*/  LEA R16, P2, R14, UR12, 0x2 ;  /* 0x0000000c0e107c11 */ /* 0x000fc8000f8410ff */
[----:B------:R-:W-:Y:S02]  /*2510*/  LEA.HI.X R17, R14, UR13, R15, 0x2, P2 ;  /* 0x0000000d0e117c11 */ /* 0x000fe400090f140f */
[----:B------:R-:W-:-:S04]  /*2520*/  IADD3 R14, P2, R6, UR7, RZ ;  /* 0x00000007060e7c10 */ /* 0x000fc8000ff5e0ff */
[----:B------:R-:W-:Y:S02]  /*2530*/  IADD3.X R15, R7, UR8, RZ, P2, !PT ;  /* 0x00000008070f7c10 */ /* 0x000fe400097fe4ff */
[----:B------:R-:W-:-:S05]  /*2540*/  IADD3 R148, P2, R142, R122, RZ ;  /* 0x0000007a8e947210 */ /* 0x000fca0007f5e0ff */
[----:B------:R-:W-:Y:S01]  /*2550*/  IMAD.X R149, R143, 0x1, R123, P2 ;  /* 0x000000018f957824 */ /* 0x000fe200010e067b */
[----:B------:R-:W-:Y:S01]  /*2560*/  ISETP.GT.AND P2, PT, R107, 0x8, P5 ;  /* 0x000000086b00780c */ /* 0x000fe20002f44270 */
[----:B--2---:R-:W-:-:S04]  /*2570*/  FMUL R20, R135, R102 ;  /* 0x0000006687147220 */ /* 0x004fc80000400000 */
[----:B0-----:R-:W-:Y:S01]  /*2580*/  FFMA R145, R61, R103, R20 ;  /* 0x000000673d917223 */ /* 0x001fe20000000014 */
[----:B------:R-:W-:-:S04]  /*2590*/  IMAD.WIDE.U32 R20, R119, R122, R148 ;  /* 0x0000007a77147225 */ /* 0x000fc800078e0094 */
[----:B------:R0:W-:Y:S01]  /*25a0*/  @P1 STG.E desc[UR14][R14.64], R145 ;  /* 0x000000910e001986 */ /* 0x0001e2000c10190e */
[----:B------:R-:W-:-:S04]  /*25b0*/  IADD3 R60, P1, R120, R20, RZ ;  /* 0x00000014783c7210 */ /* 0x000fc80007f3e0ff */
[----:B------:R-:W-:Y:S01]  /*25c0*/  IADD3.X R61, R121, R133, R21, P1, !PT ;  /* 0x00000085793d7210 */ /* 0x000fe20000ffe415 */
[----:B------:R-:W-:Y:S08]  /*25d0*/  @!P2 BRA `(.L_x_31) ;  /* 0x000000000004a947 */ /* 0x000ff00003800000 */
[----:B------:R2:W5:Y:S02]  /*25e0*/  LDG.E.LTC128B R135, desc[UR14][R16.64+0x20] ;  /* 0x0000200e10877981 */ /* 0x000564000c1e1920 */
.L_x_31:
[----:B------:R-:W-:Y:S05]  /*25f0*/  BSYNC B1 ;  /* 0x0000000000017941 */ /* 0x000fea0003800000 */
.L_x_30:
[----:B-----5:R-:W-:Y:S01]  /*2600*/  FMUL R21, R135, R102 ;  /* 0x0000006687157220 */ /* 0x020fe20000400000 */
[----:B------:R-:W-:Y:S01]  /*2610*/  IMAD.WIDE.U32 R60, R5, UR10, R60 ;  /* 0x0000000a053c7c25 */ /* 0x000fe2000f8e003c */
[----:B------:R-:W-:Y:S03]  /*2620*/  BSSY B1, `(.L_x_32) ;  /* 0x0000009000017945 */ /* 0x000fe60003800000 */
[----:B0-----:R-:W-:Y:S01]  /*2630*/  FFMA R145, R62, R103, R21 ;  /* 0x000000673e917223 */ /* 0x001fe20000000015 */
[----:B------:R-:W-:Y:S01]  /*2640*/  IMAD.IADD R21, R131, 0x1, R61 ;  /* 0x0000000183157824 */ /* 0x000fe200078e023d */
[----:B------:R-:W-:-:S03]  /*2650*/  LEA R20, P1, R60, UR12, 0x2 ;  /* 0x0000000c3c147c11 */ /* 0x000fc6000f8210ff */
[----:B------:R0:W-:Y:S01]  /*2660*/  @P2 STG.E desc[UR14][R18.64+0x20], R145 ;  /* 0x0000209112002986 */ /* 0x0001e2000c10190e */
[----:B------:R-:W-:Y:S02]  /*2670*/  ISETP.GT.AND P2, PT, R107, 0x8, P4 ;  /* 0x000000086b00780c */ /* 0x000fe40002744270 */
[----:B------:R-:W-:-:S11]  /*2680*/  LEA.HI.X R21, R60, UR13, R21, 0x2, P1 ;  /* 0x0000000d3c157c11 */ /* 0x000fd600088f1415 */
[----:B0-----:R-:W-:Y:S05]  /*2690*/  @!P2 BRA `(.L_x_33) ;  /* 0x000000000004a947 */ /* 0x001fea0003800000 */
[----:B------:R0:W5:Y:S02]  /*26a0*/  LDG.E.LTC128B R135, desc[UR14][R20.64+0x20] ;  /* 0x0000200e14877981 */ /* 0x000164000c1e1920 */
.L_x_33:
[----:B------:R-:W-:Y:S05]  /*26b0*/  BSYNC B1 ;  /* 0x0000000000017941 */ /* 0x000fea0003800000 */
.L_x_32:
[----:B------:R-:W-:Y:S01]  /*26c0*/  IADD3 R57, P1, R126, R56, RZ ;  /* 0x000000387e397210 */ /* 0x000fe20007f3e0ff */
[----:B-----5:R-:W-:Y:S01]  /*26d0*/  FMUL R60, R135, R102 ;  /* 0x00000066873c7220 */ /* 0x020fe20000400000 */
[----:B------:R-:W-:Y:S01]  /*26e0*/  ISETP.GT.AND P3, PT, R118, 0x10, PT ;  /* 0x000000107600780c */ /* 0x000fe20003f64270 */
[----:B------:R-:W-:Y:S01]  /*26f0*/  BSSY B1, `(.L_x_34) ;  /* 0x000000e000017945 */ /* 0x000fe20003800000 */
[----:B------:R-:W-:Y:S01]  /*2700*/  LOP3.LUT R138, R138, 0xffffffef, RZ, 0xc0, !PT ;  /* 0xffffffef8a8a7812 */ /* 0x000fe200078ec0ff */
[----:B------:R-:W-:Y:S01]  /*2710*/  FFMA R63, R63, R103, R60 ;  /* 0x000000673f3f7223 */ /* 0x000fe2000000003c */
[----:B------:R-:W-:Y:S01]  /*2720*/  IMAD.X R62, R134, 0x1, R125, P1 ;  /* 0x00000001863e7824 */ /* 0x000fe200008e067d */
[----:B------:R-:W-:Y:S01]  /*2730*/  IADD3 R60, P1, R58, UR7, RZ ;  /* 0x000000073a3c7c10 */ /* 0x000fe2000ff3e0ff */
[----:B------:R-:W-:Y:S02]  /*2740*/  IMAD.MOV.U32 R145, RZ, RZ, R135 ;  /* 0x000000ffff917224 */ /* 0x000fe400078e0087 */
[----:B------:R3:W-:Y:S01]  /*2750*/  @P2 STG.E desc[UR14][R14.64+0x20], R63 ;  /* 0x0000203f0e002986 */ /* 0x0007e2000c10190e */
[----:B------:R-:W-:-:S02]  /*2760*/  IADD3.X R61, R19, UR8, RZ, P1, !PT ;  /* 0x00000008133d7c10 */ /* 0x000fc40008ffe4ff */
[----:B------:R-:W-:Y:S02]  /*2770*/  ISETP.GT.AND P1, PT, R107, RZ, P3 ;  /* 0x000000ff6b00720c */ /* 0x000fe40001f24270 */
[C---:B------:R-:W-:Y:S02]  /*2780*/  LEA R56, P2, R57.reuse, UR12, 0x2 ;  /* 0x0000000c39387c11 */ /* 0x040fe4000f8410ff */
[----:B------:R-:W-:Y:S02]  /*2790*/  @P3 LOP3.LUT R138, R138, 0x10, RZ, 0xfc, !PT ;  /* 0x000000108a8a3812 */ /* 0x000fe400078efcff */
[----:B------:R-:W-:-:S07]  /*27a0*/  LEA.HI.X R57, R57, UR13, R62, 0x2, P2 ;  /* 0x0000000d39397c11 */ /* 0x000fce00090f143e */
[----:B---3--:R-:W-:Y:S05]  /*27b0*/  @!P1 BRA `(.L_x_35) ;  /* 0x0000000000049947 */ /* 0x008fea0003800000 */
[----:B------:R3:W5:Y:S02]  /*27c0*/  LDG.E.LTC128B R145, desc[UR14][R56.64] ;  /* 0x0000000e38917981 */ /* 0x000764000c1e1920 */
.L_x_35:
[----:B------:R-:W-:Y:S05]  /*27d0*/  BSYNC B1 ;  /* 0x0000000000017941 */ /* 0x000fea0003800000 */
.L_x_34:
[----:B---3-5:R-:W-:Y:S01]  /*27e0*/  FMUL R57, R145, R102 ;  /* 0x0000006691397220 */ /* 0x028fe20000400000 */
[----:B------:R-:W-:Y:S01]  /*27f0*/  IMAD.WIDE.U32 R142, R122, 0x7, R142 ;  /* 0x000000077a8e7825 */ /* 0x000fe200078e008e */
[----:B------:R-:W-:Y:S01]  /*2800*/  ISETP.GT.AND P2, PT, R118, 0x11, PT ;  /* 0x000000117600780c */ /* 0x000fe20003f44270 */
[----:B------:R-:W-:Y:S02]  /*2810*/  BSSY B1, `(.L_x_36) ;  /* 0x00000ab000017945 */ /* 0x000fe40003800000 */
[----:B------:R-:W-:Y:S01]  /*2820*/  FFMA R57, R64, R103, R57 ;  /* 0x0000006740397223 */ /* 0x000fe20000000039 */
[----:B------:R-:W-:Y:S01]  /*2830*/  IMAD.WIDE.U32 R148, R122, 0x7, R148 ;  /* 0x000000077a947825 */ /* 0x000fe200078e0094 */
[----:B------:R-:W-:-:S03]  /*2840*/  LOP3.LUT R138, R138, 0xfffffbff, RZ, 0xc0, !PT ;  /* 0xfffffbff8a8a7812 */ /* 0x000fc600078ec0ff */
[----:B------:R3:W-:Y:S01]  /*2850*/  @P1 STG.E desc[UR14][R60.64], R57 ;  /* 0x000000393c001986 */ /* 0x0007e2000c10190e */
[----:B------:R-:W-:-:S05]  /*2860*/  IADD3 R22, P1, R22, R126, RZ ;  /* 0x0000007e16167210 */ /* 0x000fca0007f3e0ff */
[----:B------:R-:W-:Y:S01]  /*2870*/  IMAD.X R23, R23, 0x1, R125, P1 ;  /* 0x0000000117177824 */ /* 0x000fe200008e067d */
[----:B------:R-:W-:Y:S02]  /*2880*/  LEA R134, P1, R22, UR12, 0x2 ;  /* 0x0000000c16867c11 */ /* 0x000fe4000f8210ff */
[----:B------:R-:W-:Y:S02]  /*2890*/  @P2 LOP3.LUT R138, R138, 0x400, RZ, 0xfc, !PT ;  /* 0x000004008a8a2812 */ /* 0x000fe400078efcff */
[----:B------:R-:W-:Y:S02]  /*28a0*/  LEA.HI.X R135, R22, UR13, R23, 0x2, P1 ;  /* 0x0000000d16877c11 */ /* 0x000fe400088f1417 */
[----:B------:R-:W-:-:S04]  /*28b0*/  IADD3 R58, P1, R14, UR7, RZ ;  /* 0x000000070e3a7c10 */ /* 0x000fc8000ff3e0ff */
[----:B------:R-:W-:Y:S02]  /*28c0*/  IADD3.X R59, R15, UR8, RZ, P1, !PT ;  /* 0x000000080f3b7c10 */ /* 0x000fe40008ffe4ff */
[----:B------:R-:W-:-:S04]  /*28d0*/  IADD3 R62, P1, R142, R122, RZ ;  /* 0x0000007a8e3e7210 */ /* 0x000fc80007f3e0ff */
[----:B------:R-:W-:Y:S02]  /*28e0*/  IADD3.X R63, R123, R130, R143, P1, !PT ;  /* 0x000000827b3f7210 */ /* 0x000fe40000ffe48f */
[-C--:B------:R-:W-:Y:S01]  /*28f0*/  IADD3 R148, P1, R148, R122.reuse, RZ ;  /* 0x0000007a94947210 */ /* 0x080fe20007f3e0ff */
[----:B------:R-:W-:-:S03]  /*2900*/  IMAD.WIDE.U32 R22, R119, R122, R62 ;  /* 0x0000007a77167225 */ /* 0x000fc600078e003e */
[----:B------:R-:W-:Y:S01]  /*2910*/  IADD3.X R149, R123, R130, R149, P1, !PT ;  /* 0x000000827b957210 */ /* 0x000fe20000ffe495 */
[----:B------:R-:W-:Y:S01]  /*2920*/  IMAD.WIDE.U32 R62, R122, 0x7, R62 ;  /* 0x000000077a3e7825 */ /* 0x000fe200078e003e */
[----:B------:R-:W-:-:S03]  /*2930*/  IADD3 R22, P1, R120, R22, RZ ;  /* 0x0000001678167210 */ /* 0x000fc60007f3e0ff */
[----:B---3--:R-:W-:Y:S01]  /*2940*/  IMAD.WIDE.U32 R56, R119, R122, R148 ;  /* 0x0000007a77387225 */ /* 0x008fe200078e0094 */
[----:B------:R-:W-:-:S03]  /*2950*/  IADD3.X R23, R121, R133, R23, P1, !PT ;  /* 0x0000008579177210 */ /* 0x000fc60000ffe417 */
[----:B------:R-:W-:Y:S01]  /*2960*/  IMAD.WIDE.U32 R148, R122, 0x7, R148 ;  /* 0x000000077a947825 */ /* 0x000fe200078e0094 */
[----:B------:R-:W-:-:S03]  /*2970*/  IADD3 R142, P1, R120, R56, RZ ;  /* 0x00000038788e7210 */ /* 0x000fc60007f3e0ff */
[----:B------:R-:W-:Y:S01]  /*2980*/  IMAD.WIDE.U32 R22, R5, UR10, R22 ;  /* 0x0000000a05167c25 */ /* 0x000fe2000f8e0016 */
[----:B------:R-:W-:-:S03]  /*2990*/  IADD3.X R143, R121, R133, R57, P1, !PT ;  /* 0x00000085798f7210 */ /* 0x000fc60000ffe439 */
[----:B------:R-:W-:Y:S01]  /*29a0*/  IMAD.IADD R23, R131, 0x1, R23 ;  /* 0x0000000183177824 */ /* 0x000fe200078e0217 */
[----:B------:R-:W-:Y:S01]  /*29b0*/  LEA R56, P1, R22, UR12, 0x2 ;  /* 0x0000000c16387c11 */ /* 0x000fe2000f8210ff */
[----:B------:R-:W-:-:S03]  /*29c0*/  IMAD.WIDE.U32 R142, R5, UR10, R142 ;  /* 0x0000000a058e7c25 */ /* 0x000fc6000f8e008e */
[----:B------:R-:W-:Y:S01]  /*29d0*/  LEA.HI.X R57, R22, UR13, R23, 0x2, P1 ;  /* 0x0000000d16397c11 */ /* 0x000fe200088f1417 */
[----:B------:R-:W-:Y:S01]  /*29e0*/  IMAD.IADD R23, R131, 0x1, R143 ;  /* 0x0000000183177824 */ /* 0x000fe200078e028f */
[----:B------:R-:W-:-:S04]  /*29f0*/  LEA R22, P1, R142, UR12, 0x2 ;  /* 0x0000000c8e167c11 */ /* 0x000fc8000f8210ff */
[----:B------:R-:W-:Y:S02]  /*2a00*/  LEA.HI.X R23, R142, UR13, R23, 0x2, P1 ;  /* 0x0000000d8e177c11 */ /* 0x000fe400088f1417 */
[----:B------:R-:W-:-:S05]  /*2a10*/  IADD3 R137, P1, R126, R136, RZ ;  /* 0x000000887e897210 */ /* 0x000fca0007f3e0ff */
[----:B------:R-:W-:Y:S01]  /*2a20*/  IMAD.X R64, R147, 0x1, R125, P1 ;  /* 0x0000000193407824 */ /* 0x000fe200008e067d */
[----:B------:R-:W-:-:S04]  /*2a30*/  LEA R136, P1, R137, UR12, 0x2 ;  /* 0x0000000c89887c11 */ /* 0x000fc8000f8210ff */
[----:B------:R-:W-:Y:S02]  /*2a40*/  LEA.HI.X R137, R137, UR13, R64, 0x2, P1 ;  /* 0x0000000d89897c11 */ /* 0x000fe400088f1440 */
[----:B------:R-:W-:-:S05]  /*2a50*/  IADD3 R64, P1, R88, R126, RZ ;  /* 0x0000007e58407210 */ /* 0x000fca0007f3e0ff */
[----:B------:R-:W-:Y:S01]  /*2a60*/  IMAD.X R89, R89, 0x1, R125, P1 ;  /* 0x0000000159597824 */ /* 0x000fe200008e067d */
[----:B------:R-:W-:-:S04]  /*2a70*/  LEA R142, P1, R64, UR12, 0x2 ;  /* 0x0000000c408e7c11 */ /* 0x000fc8000f8210ff */
[----:B------:R-:W-:Y:S02]  /*2a80*/  LEA.HI.X R143, R64, UR13, R89, 0x2, P1 ;  /* 0x0000000d408f7c11 */ /* 0x000fe400088f1459 */
[----:B------:R-:W-:-:S04]  /*2a90*/  IADD3 R150, P1, R62, R122, RZ ;  /* 0x0000007a3e967210 */ /* 0x000fc80007f3e0ff */
[----:B------:R-:W-:Y:S02]  /*2aa0*/  IADD3.X R151, R123, R130, R63, P1, !PT ;  /* 0x000000827b977210 */ /* 0x000fe40000ffe43f */
[-C--:B------:R-:W-:Y:S01]  /*2ab0*/  IADD3 R152, P1, R148, R122.reuse, RZ ;  /* 0x0000007a94987210 */ /* 0x080fe20007f3e0ff */
[----:B------:R-:W-:-:S03]  /*2ac0*/  IMAD.WIDE.U32 R62, R119, R122, R150 ;  /* 0x0000007a773e7225 */ /* 0x000fc600078e0096 */
[----:B------:R-:W-:Y:S01]  /*2ad0*/  IADD3.X R153, R123, R130, R149, P1, !PT ;  /* 0x000000827b997210 */ /* 0x000fe20000ffe495 */
[----:B------:R-:W-:Y:S01]  /*2ae0*/  IMAD.WIDE.U32 R150, R122, 0x7, R150 ;  /* 0x000000077a967825 */ /* 0x000fe200078e0096 */
[----:B------:R-:W-:-:S03]  /*2af0*/  IADD3 R62, P1, R120, R62, RZ ;  /* 0x0000003e783e7210 */ /* 0x000fc60007f3e0ff */
[----:B------:R-:W-:Y:S01]  /*2b00*/  IMAD.WIDE.U32 R88, R119, R122, R152 ;  /* 0x0000007a77587225 */ /* 0x000fe200078e0098 */
        /* <DEDUP_REMOVED lines=104> */
[----:B------:R-:W-:Y:S02]  /*3190*/  IADD3.X R141, R123, R130, R163, P1, !PT ;  /* 0x000000827b8d7210 */ /* 0x000fe40000ffe4a3 */
[----:B------:R-:W-:Y:S01]  /*31a0*/  LEA R126, P1, R139, UR12, 0x2 ;  /* 0x0000000c8b7e7c11 */ /* 0x000fe2000f8210ff */
[----:B------:R-:W-:-:S03]  /*31b0*/  IMAD.WIDE.U32 R140, R119, R122, R140 ;  /* 0x0000007a778c7225 */ /* 0x000fc600078e008c */
[----:B------:R-:W-:Y:S02]  /*31c0*/  LEA.HI.X R127, R139, UR13, R132, 0x2, P1 ;  /* 0x0000000d8b7f7c11 */ /* 0x000fe400088f1484 */
[----:B------:R-:W-:-:S04]  /*31d0*/  IADD3 R122, P1, R120, R128, RZ ;  /* 0x00000080787a7210 */ /* 0x000fc80007f3e0ff */
[----:B------:R-:W-:Y:S02]  /*31e0*/  IADD3.X R123, R121, R133, R129, P1, !PT ;  /* 0x00000085797b7210 */ /* 0x000fe40000ffe481 */
[----:B------:R-:W-:Y:S01]  /*31f0*/  IADD3 R128, P1, R120, R140, RZ ;  /* 0x0000008c78807210 */ /* 0x000fe20007f3e0ff */
[----:B------:R-:W-:-:S03]  /*3200*/  IMAD.WIDE.U32 R122, R5, UR10, R122 ;  /* 0x0000000a057a7c25 */ /* 0x000fc6000f8e007a */
[----:B------:R-:W-:Y:S02]  /*3210*/  IADD3.X R129, R121, R133, R141, P1, !PT ;  /* 0x0000008579817210 */ /* 0x000fe40000ffe48d */
[----:B------:R-:W-:Y:S01]  /*3220*/  LEA R120, P1, R122, UR12, 0x2 ;  /* 0x0000000c7a787c11 */ /* 0x000fe2000f8210ff */
[----:B------:R-:W-:-:S04]  /*3230*/  IMAD.WIDE.U32 R128, R5, UR10, R128 ;  /* 0x0000000a05807c25 */ /* 0x000fc8000f8e0080 */
[C---:B------:R-:W-:Y:S02]  /*3240*/  IMAD.IADD R5, R131.reuse, 0x1, R123 ;  /* 0x0000000183057824 */ /* 0x040fe400078e027b */
[----:B------:R-:W-:-:S03]  /*3250*/  IMAD.IADD R131, R131, 0x1, R129 ;  /* 0x0000000183837824 */ /* 0x000fc600078e0281 */
[----:B------:R-:W-:Y:S02]  /*3260*/  LEA.HI.X R121, R122, UR13, R5, 0x2, P1 ;  /* 0x0000000d7a797c11 */ /* 0x000fe400088f1405 */
[----:B------:R-:W-:-:S04]  /*3270*/  LEA R122, P1, R128, UR12, 0x2 ;  /* 0x0000000c807a7c11 */ /* 0x000fc8000f8210ff */
[----:B------:R-:W-:Y:S02]  /*3280*/  LEA.HI.X R123, R128, UR13, R131, 0x2, P1 ;  /* 0x0000000d807b7c11 */ /* 0x000fe400088f1483 */
[----:B------:R-:W-:-:S13]  /*3290*/  ISETP.GT.AND P1, PT, R107, RZ, P2 ;  /* 0x000000ff6b00720c */ /* 0x000fda0001724270 */
[----:B------:R-:W-:Y:S05]  /*32a0*/  @!P1 BRA `(.L_x_37) ;  /* 0x0000000000049947 */ /* 0x000fea0003800000 */
[----:B------:R3:W5:Y:S02]  /*32b0*/  LDG.E.LTC128B R145, desc[UR14][R134.64] ;  /* 0x0000000e86917981 */ /* 0x000764000c1e1920 */
.L_x_37:
[----:B------:R-:W-:Y:S05]  /*32c0*/  BSYNC B1 ;  /* 0x0000000000017941 */ /* 0x000fea0003800000 */
.L_x_36:
[----:B-----5:R-:W-:Y:S01]  /*32d0*/  FMUL R64, R145, R102 ;  /* 0x0000006691407220 */ /* 0x020fe20000400000 */
[----:B------:R-:W-:Y:S03]  /*32e0*/  BSSY B1, `(.L_x_38) ;  /* 0x0000006000017945 */ /* 0x000fe60003800000 */
[----:B------:R-:W-:-:S05]  /*32f0*/  FFMA R65, R65, R103, R64 ;  /* 0x0000006741417223 */ /* 0x000fca0000000040 */
[----:B------:R4:W-:Y:S01]  /*3300*/  @P1 STG.E desc[UR14][R58.64], R65 ;  /* 0x000000413a001986 */ /* 0x0009e2000c10190e */
[----:B------:R-:W-:-:S13]  /*3310*/  ISETP.GT.AND P1, PT, R107, 0x8, P3 ;  /* 0x000000086b00780c */ /* 0x000fda0001f24270 */
[----:B----4-:R-:W-:Y:S05]  /*3320*/  @!P1 BRA `(.L_x_39) ;  /* 0x0000000000049947 */ /* 0x010fea0003800000 */
[----:B------:R4:W5:Y:S02]  /*3330*/  LDG.E.LTC128B R145, desc[UR14][R56.64+0x20] ;  /* 0x0000200e38917981 */ /* 0x000964000c1e1920 */
.L_x_39:
[----:B------:R-:W-:Y:S05]  /*3340*/  BSYNC B1 ;  /* 0x0000000000017941 */ /* 0x000fea0003800000 */
.L_x_38:
[----:B-----5:R-:W-:Y:S01]  /*3350*/  FMUL R5, R145, R102 ;  /* 0x0000006691057220 */ /* 0x020fe20000400000 */
[----:B------:R-:W-:Y:S03]  /*3360*/  BSSY B1, `(.L_x_40) ;  /* 0x0000006000017945 */ /* 0x000fe60003800000 */
[----:B------:R-:W-:-:S05]  /*3370*/  FFMA R5, R66, R103, R5 ;  /* 0x0000006742057223 */ /* 0x000fca0000000005 */
[----:B------:R0:W-:Y:S01]  /*3380*/  @P1 STG.E desc[UR14][R60.64+0x20], R5 ;  /* 0x000020053c001986 */ /* 0x0001e2000c10190e */
[----:B------:R-:W-:-:S13]  /*3390*/  ISETP.GT.AND P1, PT, R107, 0x8, P2 ;  /* 0x000000086b00780c */ /* 0x000fda0001724270 */
[----:B0-----:R-:W-:Y:S05]  /*33a0*/  @!P1 BRA `(.L_x_41) ;  /* 0x0000000000049947 */ /* 0x001fea0003800000 */
[----:B------:R0:W5:Y:S02]  /*33b0*/  LDG.E.LTC128B R145, desc[UR14][R22.64+0x20] ;  /* 0x0000200e16917981 */ /* 0x000164000c1e1920 */
.L_x_41:
[----:B------:R-:W-:Y:S05]  /*33c0*/  BSYNC B1 ;  /* 0x0000000000017941 */ /* 0x000fea0003800000 */
.L_x_40:
[----:B-----5:R-:W-:Y:S01]  /*33d0*/  FMUL R64, R145, R102 ;  /* 0x0000006691407220 */ /* 0x020fe20000400000 */
[----:B------:R-:W-:Y:S01]  /*33e0*/  ISETP.GT.AND P3, PT, R118, 0x18, PT ;  /* 0x000000187600780c */ /* 0x000fe20003f64270 */
[----:B------:R-:W-:Y:S01]  /*33f0*/  BSSY B1, `(.L_x_42) ;  /* 0x000000a000017945 */ /* 0x000fe20003800000 */
[----:B------:R-:W-:Y:S01]  /*3400*/  LOP3.LUT R138, R138, 0xfffffdff, RZ, 0xc0, !PT ;  /* 0xfffffdff8a8a7812 */ /* 0x000fe200078ec0ff */
[----:B------:R-:W-:-:S05]  /*3410*/  FFMA R67, R67, R103, R64 ;  /* 0x0000006743437223 */ /* 0x000fca0000000040 */
[----:B------:R0:W-:Y:S01]  /*3420*/  @P1 STG.E desc[UR14][R58.64+0x20], R67 ;  /* 0x000020433a001986 */ /* 0x0001e2000c10190e */
[----:B------:R-:W-:-:S04]  /*3430*/  IADD3 R64, P1, R60, UR7, RZ ;  /* 0x000000073c407c10 */ /* 0x000fc8000ff3e0ff */
[----:B------:R-:W-:Y:S02]  /*3440*/  IADD3.X R65, R61, UR8, RZ, P1, !PT ;  /* 0x000000083d417c10 */ /* 0x000fe40008ffe4ff */
[----:B------:R-:W-:Y:S02]  /*3450*/  ISETP.GT.AND P1, PT, R107, RZ, P3 ;  /* 0x000000ff6b00720c */ /* 0x000fe40001f24270 */
[----:B------:R-:W-:-:S11]  /*3460*/  @P3 LOP3.LUT R138, R138, 0x200, RZ, 0xfc, !PT ;  /* 0x000002008a8a3812 */ /* 0x000fd600078efcff */
[----:B0-----:R-:W-:Y:S05]  /*3470*/  @!P1 BRA `(.L_x_43) ;  /* 0x0000000000049947 */ /* 0x001fea0003800000 */
[----:B------:R0:W5:Y:S02]  /*3480*/  LDG.E.LTC128B R145, desc[UR14][R136.64] ;  /* 0x0000000e88917981 */ /* 0x000164000c1e1920 */
.L_x_43:
[----:B------:R-:W-:Y:S05]  /*3490*/  BSYNC B1 ;  /* 0x0000000000017941 */ /* 0x000fea0003800000 */
.L_x_42:
        /* <DEDUP_REMOVED lines=12> */
.L_x_45:
[----:B------:R-:W-:Y:S05]  /*3560*/  BSYNC B1 ;  /* 0x0000000000017941 */ /* 0x000fea0003800000 */
.L_x_44:
[----:B-----5:R-:W-:Y:S01]  /*3570*/  FMUL R68, R145, R102 ;  /* 0x0000006691447220 */ /* 0x020fe20000400000 */
[----:B------:R-:W-:Y:S03]  /*3580*/  BSSY B1, `(.L_x_46) ;  /* 0x0000008000017945 */ /* 0x000fe60003800000 */
[----:B------:R-:W-:-:S05]  /*3590*/  FFMA R5, R69, R103, R68 ;  /* 0x0000006745057223 */ /* 0x000fca0000000044 */
[----:B------:R0:W-:Y:S01]  /*35a0*/  @P1 STG.E desc[UR14][R66.64], R5 ;  /* 0x0000000542001986 */ /* 0x0001e2000c10190e */
[----:B------:R-:W-:-:S04]  /*35b0*/  IADD3 R68, P1, R60, UR7, RZ ;  /* 0x000000073c447c10 */ /* 0x000fc8000ff3e0ff */
[----:B------:R-:W-:Y:S02]  /*35c0*/  IADD3.X R69, R61, UR8, RZ, P1, !PT ;  /* 0x000000083d457c10 */ /* 0x000fe40008ffe4ff */
[----:B------:R-:W-:-:S13]  /*35d0*/  ISETP.GT.AND P1, PT, R107, 0x8, P3 ;  /* 0x000000086b00780c */ /* 0x000fda0001f24270 */
[----:B0-----:R-:W-:Y:S05]  /*35e0*/  @!P1 BRA `(.L_x_47) ;  /* 0x0000000000049947 */ /* 0x001fea0003800000 */
[----:B------:R0:W5:Y:S02]  /*35f0*/  LDG.E.LTC128B R145, desc[UR14][R88.64+0x20] ;  /* 0x0000200e58917981 */ /* 0x000164000c1e1920 */
.L_x_47:
[----:B------:R-:W-:Y:S05]  /*3600*/  BSYNC B1 ;  /* 0x0000000000017941 */ /* 0x000fea0003800000 */
.L_x_46:
        /* <DEDUP_REMOVED lines=9> */
.L_x_49:
[----:B------:R-:W-:Y:S05]  /*36a0*/  BSYNC B1 ;  /* 0x0000000000017941 */ /* 0x000fea0003800000 */
.L_x_48:
        /* <DEDUP_REMOVED lines=12> */
.L_x_51:
[----:B------:R-:W-:Y:S05]  /*3770*/  BSYNC B1 ;  /* 0x0000000000017941 */ /* 0x000fea0003800000 */
.L_x_50:
        /* <DEDUP_REMOVED lines=12> */
.L_x_53:
[----:B------:R-:W-:Y:S05]  /*3840*/  BSYNC B1 ;  /* 0x0000000000017941 */ /* 0x000fea0003800000 */
.L_x_52:
        /* <DEDUP_REMOVED lines=9> */
.L_x_55:
[----:B------:R-:W-:Y:S05]  /*38e0*/  BSYNC B1 ;  /* 0x0000000000017941 */ /* 0x000fea0003800000 */
.L_x_54:
        /* <DEDUP_REMOVED lines=9> */
.L_x_57:
[----:B------:R-:W-:Y:S05]  /*3980*/  BSYNC B1 ;  /* 0x0000000000017941 */ /* 0x000fea0003800000 */
.L_x_56:
        /* <DEDUP_REMOVED lines=12> */
.L_x_59:
[----:B------:R-:W-:Y:S05]  /*3a50*/  BSYNC B1 ;  /* 0x0000000000017941 */ /* 0x000fea0003800000 */
.L_x_58:
[----:B-----5:R-:W-:Y:S01]  /*3a60*/  FMUL R5, R145, R102 ;  /* 0x0000006691057220 */ /* 0x020fe20000400000 */
[----:B------:R-:W-:Y:S01]  /*3a70*/  ISETP.GT.AND P2, PT, R118, 0x29, PT ;  /* 0x000000297600780c */ /* 0x000fe20003f44270 */
[----:B------:R-:W-:Y:S01]  /*3a80*/  BSSY B1, `(.L_x_60) ;  /* 0x000000a000017945 */ /* 0x000fe20003800000 */
[----:B------:R-:W-:Y:S01]  /*3a90*/  LOP3.LUT R138, R138, 0xfffffff7, RZ, 0xc0, !PT ;  /* 0xfffffff78a8a7812 */ /* 0x000fe200078ec0ff */
[----:B------:R-:W-:-:S05]  /*3aa0*/  FFMA R5, R76, R103, R5 ;  /* 0x000000674c057223 */ /* 0x000fca0000000005 */
[----:B------:R0:W-:Y:S01]  /*3ab0*/  @P1 STG.E desc[UR14][R74.64], R5 ;  /* 0x000000054a001986 */ /* 0x0001e2000c10190e */
[----:B---3--:R-:W-:-:S04]  /*3ac0*/  IADD3 R134, P1, R130, UR7, RZ ;  /* 0x0000000782867c10 */ /* 0x008fc8000ff3e0ff */
[----:B------:R-:W-:Y:S02]  /*3ad0*/  IADD3.X R135, R131, UR8, RZ, P1, !PT ;  /* 0x0000000883877c10 */ /* 0x000fe40008ffe4ff */
[----:B------:R-:W-:Y:S02]  /*3ae0*/  ISETP.GT.AND P1, PT, R107, RZ, P2 ;  /* 0x000000ff6b00720c */ /* 0x000fe40001724270 */
[----:B------:R-:W-:-:S11]  /*3af0*/  @P2 LOP3.LUT R138, R138, 0x8, RZ, 0xfc, !PT ;  /* 0x000000088a8a2812 */ /* 0x000fd600078efcff */
[----:B0-----:R-:W-:Y:S05]  /*3b00*/  @!P1 BRA `(.L_x_61) ;  /* 0x0000000000049947 */ /* 0x001fea0003800000 */
[----:B------:R0:W5:Y:S02]  /*3b10*/  LDG.E.LTC128B R145, desc[UR14][R150.64] ;  /* 0x0000000e96917981 */ /* 0x000164000c1e1920 */
.L_x_61:
[----:B------:R-:W-:Y:S05]  /*3b20*/  BSYNC B1 ;  /* 0x0000000000017941 */ /* 0x000fea0003800000 */
.L_x_60:
[----:B-----5:R-:W-:Y:S01]  /*3b30*/  FMUL R76, R145, R102 ;  /* 0x00000066914c7220 */ /* 0x020fe20000400000 */
[----:B------:R-:W-:Y:S03]  /*3b40*/  BSSY B1, `(.L_x_62) ;  /* 0x0000008000017945 */ /* 0x000fe60003800000 */
[----:B------:R-:W-:-:S05]  /*3b50*/  FFMA R5, R77, R103, R76 ;  /* 0x000000674d057223 */ /* 0x000fca000000004c */
[----:B------:R3:W-:Y:S01]  /*3b60*/  @P1 STG.E desc[UR14][R134.64], R5 ;  /* 0x0000000586001986 */ /* 0x0007e2000c10190e */
[----:B------:R-:W-:-:S04]  /*3b70*/  IADD3 R76, P1, R72, UR7, RZ ;  /* 0x00000007484c7c10 */ /* 0x000fc8000ff3e0ff */
[----:B------:R-:W-:Y:S02]  /*3b80*/  IADD3.X R77, R73, UR8, RZ, P1, !PT ;  /* 0x00000008494d7c10 */ /* 0x000fe40008ffe4ff */
[----:B------:R-:W-:-:S13]  /*3b90*/  ISETP.GT.AND P1, PT, R107, 0x8, P3 ;  /* 0x000000086b00780c */ /* 0x000fda0001f24270 */
[----:B---3--:R-:W-:Y:S05]  /*3ba0*/  @!P1 BRA `(.L_x_63) ;  /* 0x0000000000049947 */ /* 0x008fea0003800000 */
[----:B------:R3:W5:Y:S02]  /*3bb0*/  LDG.E.LTC128B R145, desc[UR14][R96.64+0x20] ;  /* 0x0000200e60917981 */ /* 0x000764000c1e1920 */
.L_x_63:
[----:B------:R-:W-:Y:S05]  /*3bc0*/  BSYNC B1 ;  /* 0x0000000000017941 */ /* 0x000fea0003800000 */
.L_x_62:
        /* <DEDUP_REMOVED lines=9> */
.L_x_65:
[----:B------:R-:W-:Y:S05]  /*3c60*/  BSYNC B1 ;  /* 0x0000000000017941 */ /* 0x000fea0003800000 */
.L_x_64:
        /* <DEDUP_REMOVED lines=12> */
.L_x_67:
[----:B------:R-:W-:Y:S05]  /*3d30*/  BSYNC B1 ;  /* 0x0000000000017941 */ /* 0x000fea0003800000 */
.L_x_66:
[----:B-----5:R-:W-:Y:S01]  /*3d40*/  FMUL R5, R145, R102 ;  /* 0x0000006691057220 */ /* 0x020fe20000400000 */
[----:B------:R-:W-:Y:S01]  /*3d50*/  ISETP.GT.AND P3, PT, R118, 0x31, PT ;  /* 0x000000317600780c */ /* 0x000fe20003f64270 */
[----:B------:R-:W-:Y:S02]  /*3d60*/  BSSY B1, `(.L_x_68) ;  /* 0x0000008000017945 */ /* 0x000fe40003800000 */
[----:B------:R-:W-:-:S05]  /*3d70*/  FFMA R5, R80, R103, R5 ;  /* 0x0000006750057223 */ /* 0x000fca0000000005 */
[----:B------:R0:W-:Y:S01]  /*3d80*/  @P1 STG.E desc[UR14][R78.64], R5 ;  /* 0x000000054e001986 */ /* 0x0001e2000c10190e */
[----:B------:R-:W-:-:S04]  /*3d90*/  IADD3 R140, P1, R134, UR7, RZ ;  /* 0x00000007868c7c10 */ /* 0x000fc8000ff3e0ff */
[----:B------:R-:W-:Y:S02]  /*3da0*/  IADD3.X R141, R135, UR8, RZ, P1, !PT ;  /* 0x00000008878d7c10 */ /* 0x000fe40008ffe4ff */
[----:B------:R-:W-:-:S13]  /*3db0*/  ISETP.GT.AND P1, PT, R107, RZ, P3 ;  /* 0x000000ff6b00720c */ /* 0x000fda0001f24270 */
[----:B0-----:R-:W-:Y:S05]  /*3dc0*/  @!P1 BRA `(.L_x_69) ;  /* 0x0000000000049947 */ /* 0x001fea0003800000 */
[----:B------:R0:W5:Y:S02]  /*3dd0*/  LDG.E.LTC128B R145, desc[UR14][R154.64] ;  /* 0x0000000e9a917981 */ /* 0x000164000c1e1920 */
.L_x_69:
[----:B------:R-:W-:Y:S05]  /*3de0*/  BSYNC B1 ;  /* 0x0000000000017941 */ /* 0x000fea0003800000 */
.L_x_68:
        /* <DEDUP_REMOVED lines=9> */
.L_x_71:
[----:B------:R-:W-:Y:S05]  /*3e80*/  BSYNC B1 ;  /* 0x0000000000017941 */ /* 0x000fea0003800000 */
.L_x_70:
        /* <DEDUP_REMOVED lines=9> */
.L_x_73:
[----:B------:R-:W-:Y:S05]  /*3f20*/  BSYNC B1 ;  /* 0x0000000000017941 */ /* 0x000fea0003800000 */
.L_x_72:
        /* <DEDUP_REMOVED lines=10> */
.L_x_75:
[----:B------:R-:W-:Y:S05]  /*3fd0*/  BSYNC B1 ;  /* 0x0000000000017941 */ /* 0x000fea0003800000 */
.L_x_74:
[----:B-----5:R-:W-:Y:S01]  /*3fe0*/  FMUL R5, R145, R102 ;  /* 0x0000006691057220 */ /* 0x020fe20000400000 */
[----:B------:R-:W-:Y:S03]  /*3ff0*/  BSSY B1, `(.L_x_76) ;  /* 0x0000009000017945 */ /* 0x000fe60003800000 */
[----:B------:R-:W-:-:S05]  /*4000*/  FFMA R5, R84, R103, R5 ;  /* 0x0000006754057223 */ /* 0x000fca0000000005 */
[----:B------:R1:W-:Y:S01]  /*4010*/  @P1 STG.E desc[UR14][R82.64], R5 ;  /* 0x0000000552001986 */ /* 0x0003e2000c10190e */
[----:B0-----:R-:W-:-:S04]  /*4020*/  IADD3 R124, P1, R140, UR7, RZ ;  /* 0x000000078c7c7c10 */ /* 0x001fc8000ff3e0ff */
[----:B------:R-:W-:Y:S02]  /*4030*/  IADD3.X R125, R141, UR8, RZ, P1, !PT ;  /* 0x000000088d7d7c10 */ /* 0x000fe40008ffe4ff */
[----:B------:R-:W-:-:S04]  /*4040*/  ISETP.GT.AND P1, PT, R118, 0x39, PT ;  /* 0x000000397600780c */ /* 0x000fc80003f24270 */
[----:B------:R-:W-:-:S13]  /*4050*/  ISETP.GT.AND P5, PT, R107, RZ, P1 ;  /* 0x000000ff6b00720c */ /* 0x000fda0000fa4270 */
[----:B-1----:R-:W-:Y:S05]  /*4060*/  @!P5 BRA `(.L_x_77) ;  /* 0x000000000004d947 */ /* 0x002fea0003800000 */
[----:B------:R0:W5:Y:S02]  /*4070*/  LDG.E.LTC128B R145, desc[UR14][R126.64] ;  /* 0x0000000e7e917981 */ /* 0x000164000c1e1920 */
.L_x_77:
[----:B------:R-:W-:Y:S05]  /*4080*/  BSYNC B1 ;  /* 0x0000000000017941 */ /* 0x000fea0003800000 */
.L_x_76:
[----:B-----5:R-:W-:Y:S01]  /*4090*/  FMUL R84, R145, R102 ;  /* 0x0000006691547220 */ /* 0x020fe20000400000 */
[----:B------:R-:W-:Y:S03]  /*40a0*/  BSSY B1, `(.L_x_78) ;  /* 0x000000a000017945 */ /* 0x000fe60003800000 */
[----:B------:R-:W-:-:S05]  /*40b0*/  FFMA R5, R85, R103, R84 ;  /* 0x0000006755057223 */ /* 0x000fca0000000054 */
[----:B------:R1:W-:Y:S01]  /*40c0*/  @P5 STG.E desc[UR14][R124.64], R5 ;  /* 0x000000057c005986 */ /* 0x0003e2000c10190e */
[----:B------:R-:W-:-:S04]  /*40d0*/  IADD3 R118, P5, R142, UR7, RZ ;  /* 0x000000078e767c10 */ /* 0x000fc8000ffbe0ff */
[----:B------:R-:W-:Y:S02]  /*40e0*/  IADD3.X R119, R143, UR8, RZ, P5, !PT ;  /* 0x000000088f777c10 */ /* 0x000fe4000affe4ff */
[----:B------:R-:W-:-:S04]  /*40f0*/  IADD3 R84, P5, R80, UR7, RZ ;  /* 0x0000000750547c10 */ /* 0x000fc8000ffbe0ff */
[----:B------:R-:W-:Y:S02]  /*4100*/  IADD3.X R85, R81, UR8, RZ, P5, !PT ;  /* 0x0000000851557c10 */ /* 0x000fe4000affe4ff */
[----:B------:R-:W-:-:S13]  /*4110*/  ISETP.GT.AND P5, PT, R107, 0x8, P2 ;  /* 0x000000086b00780c */ /* 0x000fda00017a4270 */
[----:B-1----:R-:W-:Y:S05]  /*4120*/  @!P5 BRA `(.L_x_79) ;  /* 0x000000000004d947 */ /* 0x002fea0003800000 */
[----:B------:R1:W5:Y:S02]  /*4130*/  LDG.E.LTC128B R145, desc[UR14][R120.64+0x20] ;  /* 0x0000200e78917981 */ /* 0x000364000c1e1920 */
.L_x_79:
[----:B------:R-:W-:Y:S05]  /*4140*/  BSYNC B1 ;  /* 0x0000000000017941 */ /* 0x000fea0003800000 */
.L_x_78:
[----:B-----5:R-:W-:Y:S01]  /*4150*/  FMUL R5, R145, R102 ;  /* 0x0000006691057220 */ /* 0x020fe20000400000 */
[----:B------:R-:W-:Y:S03]  /*4160*/  BSSY B1, `(.L_x_80) ;  /* 0x0000006000017945 */ /* 0x000fe60003800000 */
[----:B------:R-:W-:-:S05]  /*4170*/  FFMA R5, R86, R103, R5 ;  /* 0x0000006756057223 */ /* 0x000fca0000000005 */
[----:B------:R0:W-:Y:S01]  /*4180*/  @P5 STG.E desc[UR14][R84.64+0x20], R5 ;  /* 0x0000200554005986 */ /* 0x0001e2000c10190e */
[----:B------:R-:W-:-:S13]  /*4190*/  ISETP.GT.AND P5, PT, R107, 0x8, P1 ;  /* 0x000000086b00780c */ /* 0x000fda0000fa4270 */
[----:B0-----:R-:W-:Y:S05]  /*41a0*/  @!P5 BRA `(.L_x_81) ;  /* 0x000000000004d947 */ /* 0x001fea0003800000 */
[----:B------:R0:W5:Y:S02]  /*41b0*/  LDG.E.LTC128B R145, desc[UR14][R122.64+0x20] ;  /* 0x0000200e7a917981 */ /* 0x000164000c1e1920 */
.L_x_81:
[----:B------:R-:W-:Y:S05]  /*41c0*/  BSYNC B1 ;  /* 0x0000000000017941 */ /* 0x000fea0003800000 */
.L_x_80:
[----:B-----5:R-:W-:Y:S01]  /*41d0*/  FMUL R86, R145, R102 ;  /* 0x0000006691567220 */ /* 0x020fe20000400000 */
[----:B------:R-:W-:Y:S03]  /*41e0*/  BSSY B1, `(.L_x_82) ;  /* 0x0000006000017945 */ /* 0x000fe60003800000 */
[----:B------:R-:W-:-:S05]  /*41f0*/  FFMA R87, R87, R103, R86 ;  /* 0x0000006757577223 */ /* 0x000fca0000000056 */
[----:B------:R0:W-:Y:S01]  /*4200*/  @P5 STG.E desc[UR14][R118.64+0x20], R87 ;  /* 0x0000205776005986 */ /* 0x0001e2000c10190e */
[----:B------:R-:W-:-:S13]  /*4210*/  ISETP.GT.AND P5, PT, R107, 0x80, P0 ;  /* 0x000000806b00780c */ /* 0x000fda00007a4270 */
[----:B0-----:R-:W-:Y:S05]  /*4220*/  @!P5 BRA `(.L_x_83) ;  /* 0x000000000004d947 */ /* 0x001fea0003800000 */
[----:B------:R0:W5:Y:S02]  /*4230*/  LDG.E.LTC128B R145, desc[UR14][R8.64+0x200] ;  /* 0x0002000e08917981 */ /* 0x000164000c1e1920 */
.L_x_83:
[----:B------:R-:W-:Y:S05]  /*4240*/  BSYNC B1 ;  /* 0x0000000000017941 */ /* 0x000fea0003800000 */
.L_x_82:
[----:B-----5:R-:W-:Y:S01]  /*4250*/  FMUL R5, R145, R102 ;  /* 0x0000006691057220 */ /* 0x020fe20000400000 */
[----:B------:R-:W-:Y:S03]  /*4260*/  BSSY B1, `(.L_x_84) ;  /* 0x0000007000017945 */ /* 0x000fe60003800000 */
[----:B------:R-:W-:-:S05]  /*4270*/  FFMA R5, R24, R103, R5 ;  /* 0x0000006718057223 */ /* 0x000fca0000000005 */
[----:B------:R0:W-:Y:S01]  /*4280*/  @P5 STG.E desc[UR14][R10.64+0x200], R5 ;  /* 0x000200050a005986 */ /* 0x0001e2000c10190e */
[----:B------:R-:W-:-:S04]  /*4290*/  LOP3.LUT P5, RZ, R138, 0x2, RZ, 0xc0, !PT ;  /* 0x000000028aff7812 */ /* 0x000fc800078ac0ff */
[----:B------:R-:W-:-:S13]  /*42a0*/  ISETP.GT.AND P5, PT, R107, 0x80, P5 ;  /* 0x000000806b00780c */ /* 0x000fda0002fa4270 */
[----:B0-----:R-:W-:Y:S05]  /*42b0*/  @!P5 BRA `(.L_x_85) ;  /* 0x000000000004d947 */ /* 0x001fea0003800000 */
[----:B------:R0:W5:Y:S02]  /*42c0*/  LDG.E.LTC128B R145, desc[UR14][R12.64+0x200] ;  /* 0x0002000e0c917981 */ /* 0x000164000c1e1920 */
.L_x_85:
[----:B------:R-:W-:Y:S05]  /*42d0*/  BSYNC B1 ;  /* 0x0000000000017941 */ /* 0x000fea0003800000 */
.L_x_84:
[----:B-----5:R-:W-:Y:S01]  /*42e0*/  FMUL R24, R145, R102 ;  /* 0x0000006691187220 */ /* 0x020fe20000400000 */
[----:B------:R-:W-:Y:S01]  /*42f0*/  ISETP.GT.AND P0, PT, R107, 0x88, P0 ;  /* 0x000000886b00780c */ /* 0x000fe20000704270 */
[----:B------:R-:W-:Y:S02]  /*4300*/  BSSY B1, `(.L_x_86) ;  /* 0x0000005000017945 */ /* 0x000fe40003800000 */
[----:B------:R-:W-:-:S05]  /*4310*/  FFMA R25, R25, R103, R24 ;  /* 0x0000006719197223 */ /* 0x000fca0000000018 */
[----:B------:R0:W-:Y:S05]  /*4320*/  @P5 STG.E desc[UR14][R6.64+0x200], R25 ;  /* 0x0002001906005986 */ /* 0x0001ea000c10190e */
[----:B------:R-:W-:Y:S05]  /*4330*/  @!P0 BRA `(.L_x_87) ;  /* 0x0000000000048947 */ /* 0x000fea0003800000 */
[----:B------:R0:W5:Y:S02]  /*4340*/  LDG.E.LTC128B R145, desc[UR14][R8.64+0x220] ;  /* 0x0002200e08917981 */ /* 0x000164000c1e1920 */
.L_x_87:
[----:B------:R-:W-:Y:S05]  /*4350*/  BSYNC B1 ;  /* 0x0000000000017941 */ /* 0x000fea0003800000 */
.L_x_86:
[----:B-----5:R-:W-:Y:S01]  /*4360*/  FMUL R5, R145, R102 ;  /* 0x0000006691057220 */ /* 0x020fe20000400000 */
[----:B------:R-:W-:Y:S01]  /*4370*/  LOP3.LUT P5, RZ, R138, 0x2, RZ, 0xc0, !PT ;  /* 0x000000028aff7812 */ /* 0x000fe200078ac0ff */
[----:B------:R-:W-:Y:S02]  /*4380*/  BSSY B1, `(.L_x_88) ;  /* 0x0000006000017945 */ /* 0x000fe40003800000 */
[----:B------:R-:W-:-:S05]  /*4390*/  FFMA R5, R26, R103, R5 ;  /* 0x000000671a057223 */ /* 0x000fca0000000005 */
[----:B------:R0:W-:Y:S01]  /*43a0*/  @P0 STG.E desc[UR14][R10.64+0x220], R5 ;  /* 0x000220050a000986 */ /* 0x0001e2000c10190e */
[----:B------:R-:W-:-:S13]  /*43b0*/  ISETP.GT.AND P0, PT, R107, 0x88, P5 ;  /* 0x000000886b00780c */ /* 0x000fda0002f04270 */
[----:B0-----:R-:W-:Y:S05]  /*43c0*/  @!P0 BRA `(.L_x_89) ;  /* 0x0000000000048947 */ /* 0x001fea0003800000 */
[----:B------:R0:W5:Y:S02]  /*43d0*/  LDG.E.LTC128B R145, desc[UR14][R12.64+0x220] ;  /* 0x0002200e0c917981 */ /* 0x000164000c1e1920 */
.L_x_89:
[----:B------:R-:W-:Y:S05]  /*43e0*/  BSYNC B1 ;  /* 0x0000000000017941 */ /* 0x000fea0003800000 */
.L_x_88:
        /* <DEDUP_REMOVED lines=8> */
.L_x_91:
[----:B------:R-:W-:Y:S05]  /*4470*/  BSYNC B1 ;  /* 0x0000000000017941 */ /* 0x000fea0003800000 */
.L_x_90:
[----:B-----5:R-:W-:Y:S01]  /*4480*/  FMUL R5, R145, R102 ;  /* 0x0000006691057220 */ /* 0x020fe20000400000 */
[----:B------:R-:W-:Y:S03]  /*4490*/  BSSY B1, `(.L_x_92) ;  /* 0x0000006000017945 */ /* 0x000fe60003800000 */
[----:B------:R-:W-:-:S05]  /*44a0*/  FFMA R5, R28, R103, R5 ;  /* 0x000000671c057223 */ /* 0x000fca0000000005 */
[----:B------:R0:W-:Y:S01]  /*44b0*/  @P0 STG.E desc[UR14][R18.64+0x200], R5 ;  /* 0x0002000512000986 */ /* 0x0001e2000c10190e */
[----:B------:R-:W-:-:S13]  /*44c0*/  ISETP.GT.AND P0, PT, R107, 0x80, P4 ;  /* 0x000000806b00780c */ /* 0x000fda0002704270 */
[----:B0-----:R-:W-:Y:S05]  /*44d0*/  @!P0 BRA `(.L_x_93) ;  /* 0x0000000000048947 */ /* 0x001fea0003800000 */
[----:B------:R0:W5:Y:S02]  /*44e0*/  LDG.E.LTC128B R145, desc[UR14][R20.64+0x200] ;  /* 0x0002000e14917981 */ /* 0x000164000c1e1920 */
.L_x_93:
[----:B------:R-:W-:Y:S05]  /*44f0*/  BSYNC B1 ;  /* 0x0000000000017941 */ /* 0x000fea0003800000 */
.L_x_92:
[----:B-----5:R-:W-:Y:S01]  /*4500*/  FMUL R6, R145, R102 ;  /* 0x0000006691067220 */ /* 0x020fe20000400000 */
[----:B------:R-:W-:Y:S03]  /*4510*/  BSSY B1, `(.L_x_94) ;  /* 0x0000006000017945 */ /* 0x000fe60003800000 */
[----:B------:R-:W-:-:S05]  /*4520*/  FFMA R29, R29, R103, R6 ;  /* 0x000000671d1d7223 */ /* 0x000fca0000000006 */
[----:B------:R0:W-:Y:S01]  /*4530*/  @P0 STG.E desc[UR14][R14.64+0x200], R29 ;  /* 0x0002001d0e000986 */ /* 0x0001e2000c10190e */
[----:B------:R-:W-:-:S13]  /*4540*/  ISETP.GT.AND P0, PT, R107, 0x88, P5 ;  /* 0x000000886b00780c */ /* 0x000fda0002f04270 */
[----:B0-----:R-:W-:Y:S05]  /*4550*/  @!P0 BRA `(.L_x_95) ;  /* 0x0000000000048947 */ /* 0x001fea0003800000 */
[----:B------:R0:W5:Y:S02]  /*4560*/  LDG.E.LTC128B R145, desc[UR14][R16.64+0x220] ;  /* 0x0002200e10917981 */ /* 0x000164000c1e1920 */
.L_x_95:
[----:B------:R-:W-:Y:S05]  /*4570*/  BSYNC B1 ;  /* 0x0000000000017941 */ /* 0x000fea0003800000 */
.L_x_94:
[----:B-----5:R-:W-:Y:S01]  /*4580*/  FMUL R5, R145, R102 ;  /* 0x0000006691057220 */ /* 0x020fe20000400000 */
[----:B------:R-:W-:Y:S01]  /*4590*/  ISETP.GT.AND P4, PT, R107, 0x88, P4 ;  /* 0x000000886b00780c */ /* 0x000fe20002784270 */
[----:B------:R-:W-:Y:S02]  /*45a0*/  BSSY B1, `(.L_x_96) ;  /* 0x0000005000017945 */ /* 0x000fe40003800000 */
[----:B------:R-:W-:-:S05]  /*45b0*/  FFMA R5, R30, R103, R5 ;  /* 0x000000671e057223 */ /* 0x000fca0000000005 */
[----:B------:R0:W-:Y:S05]  /*45c0*/  @P0 STG.E desc[UR14][R18.64+0x220], R5 ;  /* 0x0002200512000986 */ /* 0x0001ea000c10190e */
[----:B------:R-:W-:Y:S05]  /*45d0*/  @!P4 BRA `(.L_x_97) ;  /* 0x000000000004c947 */ /* 0x000fea0003800000 */
[----:B------:R0:W5:Y:S02]  /*45e0*/  LDG.E.LTC128B R145, desc[UR14][R20.64+0x220] ;  /* 0x0002200e14917981 */ /* 0x000164000c1e1920 */
.L_x_97:
[----:B------:R-:W-:Y:S05]  /*45f0*/  BSYNC B1 ;  /* 0x0000000000017941 */ /* 0x000fea0003800000 */
.L_x_96:
[----:B-----5:R-:W-:Y:S01]  /*4600*/  FMUL R6, R145, R102 ;  /* 0x0000006691067220 */ /* 0x020fe20000400000 */
[----:B------:R-:W-:Y:S01]  /*4610*/  LOP3.LUT P5, RZ, R138, 0x10, RZ, 0xc0, !PT ;  /* 0x000000108aff7812 */ /* 0x000fe200078ac0ff */
[----:B------:R-:W-:Y:S02]  /*4620*/  BSSY B1, `(.L_x_98) ;  /* 0x0000006000017945 */ /* 0x000fe40003800000 */
[----:B------:R-:W-:Y:S01]  /*4630*/  FFMA R31, R31, R103, R6 ;  /* 0x000000671f1f7223 */ /* 0x000fe20000000006 */
[----:B------:R-:W-:-:S04]  /*4640*/  ISETP.GT.AND P0, PT, R107, 0x80, P5 ;  /* 0x000000806b00780c */ /* 0x000fc80002f04270 */
[----:B------:R0:W-:Y:S09]  /*4650*/  @P4 STG.E desc[UR14][R14.64+0x220], R31 ;  /* 0x0002201f0e004986 */ /* 0x0001f2000c10190e */
[----:B------:R-:W-:Y:S05]  /*4660*/  @!P0 BRA `(.L_x_99) ;  /* 0x0000000000048947 */ /* 0x000fea0003800000 */
[----:B------:R0:W5:Y:S02]  /*4670*/  LDG.E.LTC128B R145, desc[UR14][R56.64+0x200] ;  /* 0x0002000e38917981 */ /* 0x000164000c1e1920 */
.L_x_99:
[----:B------:R-:W-:Y:S05]  /*4680*/  BSYNC B1 ;  /* 0x0000000000017941 */ /* 0x000fea0003800000 */
.L_x_98:
[----:B0----5:R-:W-:Y:S01]  /*4690*/  FMUL R5, R145, R102 ;  /* 0x0000006691057220 */ /* 0x021fe20000400000 */
[----:B------:R-:W-:Y:S01]  /*46a0*/  @P0 IMAD.MOV.U32 R6, RZ, RZ, R60 ;  /* 0x000000ffff060224 */ /* 0x000fe200078e003c */
[----:B------:R-:W-:Y:S01]  /*46b0*/  LOP3.LUT P4, RZ, R138, 0x400, RZ, 0xc0, !PT ;  /* 0x000004008aff7812 */ /* 0x000fe2000788c0ff */
[----:B------:R-:W-:Y:S02]  /*46c0*/  @P0 IMAD.MOV.U32 R7, RZ, RZ, R61 ;  /* 0x000000ffff070224 */ /* 0x000fe400078e003d */
[----:B------:R-:W-:Y:S01]  /*46d0*/  FFMA R5, R32, R103, R5 ;  /* 0x0000006720057223 */ /* 0x000fe20000000005 */
[----:B------:R-:W-:Y:S04]  /*46e0*/  BSSY B1, `(.L_x_100) ;  /* 0x0000005000017945 */ /* 0x000fe80003800000 */
[----:B------:R0:W-:Y:S01]  /*46f0*/  @P0 STG.E desc[UR14][R6.64+0x200], R5 ;  /* 0x0002000506000986 */ /* 0x0001e2000c10190e */
[----:B------:R-:W-:-:S13]  /*4700*/  ISETP.GT.AND P0, PT, R107, 0x80, P4 ;  /* 0x000000806b00780c */ /* 0x000fda0002704270 */
[----:B0-----:R-:W-:Y:S05]  /*4710*/  @!P0 BRA `(.L_x_101) ;  /* 0x0000000000048947 */ /* 0x001fea0003800000 */
[----:B------:R0:W5:Y:S02]  /*4720*/  LDG.E.LTC128B R145, desc[UR14][R22.64+0x200] ;  /* 0x0002000e16917981 */ /* 0x000164000c1e1920 */
.L_x_101:
[----:B------:R-:W-:Y:S05]  /*4730*/  BSYNC B1 ;  /* 0x0000000000017941 */ /* 0x000fea0003800000 */
.L_x_100:
[----:B-----5:R-:W-:Y:S01]  /*4740*/  FMUL R6, R145, R102 ;  /* 0x0000006691067220 */ /* 0x020fe20000400000 */
[----:B------:R-:W-:Y:S01]  /*4750*/  @P0 IMAD.MOV.U32 R7, RZ, RZ, R59 ;  /* 0x000000ffff070224 */ /* 0x000fe200078e003b */
[----:B------:R-:W-:Y:S02]  /*4760*/  BSSY B1, `(.L_x_102) ;  /* 0x0000007000017945 */ /* 0x000fe40003800000 */
[----:B------:R-:W-:Y:S01]  /*4770*/  FFMA R33, R33, R103, R6 ;  /* 0x0000006721217223 */ /* 0x000fe20000000006 */
[----:B------:R-:W-:-:S05]  /*4780*/  @P0 IMAD.MOV.U32 R6, RZ, RZ, R58 ;  /* 0x000000ffff060224 */ /* 0x000fca00078e003a */
[----:B------:R0:W-:Y:S01]  /*4790*/  @P0 STG.E desc[UR14][R6.64+0x200], R33 ;  /* 0x0002002106000986 */ /* 0x0001e2000c10190e */
[----:B------:R-:W-:-:S13]  /*47a0*/  ISETP.GT.AND P0, PT, R107, 0x88, P5 ;  /* 0x000000886b00780c */ /* 0x000fda0002f04270 */
[----:B0-----:R-:W-:Y:S05]  /*47b0*/  @!P0 BRA `(.L_x_103) ;  /* 0x0000000000048947 */ /* 0x001fea0003800000 */
[----:B------:R0:W5:Y:S02]  /*47c0*/  LDG.E.LTC128B R145, desc[UR14][R56.64+0x220] ;  /* 0x0002200e38917981 */ /* 0x000164000c1e1920 */
.L_x_103:
[----:B------:R-:W-:Y:S05]  /*47d0*/  BSYNC B1 ;  /* 0x0000000000017941 */ /* 0x000fea0003800000 */
.L_x_102:
[----:B-----5:R-:W-:Y:S01]  /*47e0*/  FMUL R5, R145, R102 ;  /* 0x0000006691057220 */ /* 0x020fe20000400000 */
[----:B------:R-:W-:Y:S03]  /*47f0*/  BSSY B1, `(.L_x_104) ;  /* 0x0000006000017945 */ /* 0x000fe60003800000 */
[----:B------:R-:W-:-:S05]  /*4800*/  FFMA R5, R34, R103, R5 ;  /* 0x0000006722057223 */ /* 0x000fca0000000005 */
[----:B------:R0:W-:Y:S01]  /*4810*/  @P0 STG.E desc[UR14][R60.64+0x220], R5 ;  /* 0x000220053c000986 */ /* 0x0001e2000c10190e */
[----:B------:R-:W-:-:S13]  /*4820*/  ISETP.GT.AND P0, PT, R107, 0x88, P4 ;  /* 0x000000886b00780c */ /* 0x000fda0002704270 */
[----:B0-----:R-:W-:Y:S05]  /*4830*/  @!P0 BRA `(.L_x_105) ;  /* 0x0000000000048947 */ /* 0x001fea0003800000 */
[----:B------:R0:W5:Y:S02]  /*4840*/  LDG.E.LTC128B R145, desc[UR14][R22.64+0x220] ;  /* 0x0002200e16917981 */ /* 0x000164000c1e1920 */
.L_x_105:
[----:B------:R-:W-:Y:S05]  /*4850*/  BSYNC B1 ;  /* 0x0000000000017941 */ /* 0x000fea0003800000 */
.L_x_104:
        /* <DEDUP_REMOVED lines=8> */
.L_x_107:
[----:B------:R-:W-:Y:S05]  /*48e0*/  BSYNC B1 ;  /* 0x0000000000017941 */ /* 0x000fea0003800000 */
.L_x_106:
        /* <DEDUP_REMOVED lines=8> */
.L_x_109:
[----:B------:R-:W-:Y:S05]  /*4970*/  BSYNC B1 ;  /* 0x0000000000017941 */ /* 0x000fea0003800000 */
.L_x_108:
[----:B-----5:R-:W-:Y:S01]  /*4980*/  FMUL R6, R145, R102 ;  /* 0x0000006691067220 */ /* 0x020fe20000400000 */
[----:B------:R-:W-:Y:S03]  /*4990*/  BSSY B1, `(.L_x_110) ;  /* 0x0000006000017945 */ /* 0x000fe60003800000 */
[----:B------:R-:W-:-:S05]  /*49a0*/  FFMA R37, R37, R103, R6 ;  /* 0x0000006725257223 */ /* 0x000fca0000000006 */
[----:B------:R0:W-:Y:S01]  /*49b0*/  @P0 STG.E desc[UR14][R66.64+0x200], R37 ;  /* 0x0002002542000986 */ /* 0x0001e2000c10190e */
[----:B------:R-:W-:-:S13]  /*49c0*/  ISETP.GT.AND P0, PT, R107, 0x88, P5 ;  /* 0x000000886b00780c */ /* 0x000fda0002f04270 */
[----:B0-----:R-:W-:Y:S05]  /*49d0*/  @!P0 BRA `(.L_x_111) ;  /* 0x0000000000048947 */ /* 0x001fea0003800000 */
[----:B------:R0:W5:Y:S02]  /*49e0*/  LDG.E.LTC128B R145, desc[UR14][R88.64+0x220] ;  /* 0x0002200e58917981 */ /* 0x000164000c1e1920 */
.L_x_111:
[----:B------:R-:W-:Y:S05]  /*49f0*/  BSYNC B1 ;  /* 0x0000000000017941 */ /* 0x000fea0003800000 */
.L_x_110:
[----:B-----5:R-:W-:Y:S01]  /*4a00*/  FMUL R5, R145, R102 ;  /* 0x0000006691057220 */ /* 0x020fe20000400000 */
[----:B------:R-:W-:Y:S03]  /*4a10*/  BSSY B1, `(.L_x_112) ;  /* 0x0000006000017945 */ /* 0x000fe60003800000 */
[----:B------:R-:W-:-:S05]  /*4a20*/  FFMA R5, R38, R103, R5 ;  /* 0x0000006726057223 */ /* 0x000fca0000000005 */
[----:B------:R0:W-:Y:S01]  /*4a30*/  @P0 STG.E desc[UR14][R68.64+0x220], R5 ;  /* 0x0002200544000986 */ /* 0x0001e2000c10190e */
[----:B------:R-:W-:-:S13]  /*4a40*/  ISETP.GT.AND P0, PT, R107, 0x88, P4 ;  /* 0x000000886b00780c */ /* 0x000fda0002704270 */
[----:B0-----:R-:W-:Y:S05]  /*4a50*/  @!P0 BRA `(.L_x_113) ;  /* 0x0000000000048947 */ /* 0x001fea0003800000 */
[----:B------:R0:W5:Y:S02]  /*4a60*/  LDG.E.LTC128B R145, desc[UR14][R62.64+0x220] ;  /* 0x0002200e3e917981 */ /* 0x000164000c1e1920 */
.L_x_113:
[----:B------:R-:W-:Y:S05]  /*4a70*/  BSYNC B1 ;  /* 0x0000000000017941 */ /* 0x000fea0003800000 */
.L_x_112:
        /* <DEDUP_REMOVED lines=8> */
.L_x_115:
[----:B------:R-:W-:Y:S05]  /*4b00*/  BSYNC B1 ;  /* 0x0000000000017941 */ /* 0x000fea0003800000 */
.L_x_114:
        /* <DEDUP_REMOVED lines=8> */
.L_x_117:
[----:B------:R-:W-:Y:S05]  /*4b90*/  BSYNC B1 ;  /* 0x0000000000017941 */ /* 0x000fea0003800000 */
.L_x_116:
[----:B-----5:R-:W-:Y:S01]  /*4ba0*/  FMUL R6, R145, R102 ;  /* 0x0000006691067220 */ /* 0x020fe20000400000 */
[----:B------:R-:W-:Y:S03]  /*4bb0*/  BSSY B1, `(.L_x_118) ;  /* 0x0000006000017945 */ /* 0x000fe60003800000 */
[----:B------:R-:W-:-:S05]  /*4bc0*/  FFMA R41, R41, R103, R6 ;  /* 0x0000006729297223 */ /* 0x000fca0000000006 */
[----:B------:R0:W-:Y:S01]  /*4bd0*/  @P0 STG.E desc[UR14][R130.64+0x200], R41 ;  /* 0x0002002982000986 */ /* 0x0001e2000c10190e */
[----:B------:R-:W-:-:S13]  /*4be0*/  ISETP.GT.AND P0, PT, R107, 0x88, P5 ;  /* 0x000000886b00780c */ /* 0x000fda0002f04270 */
[----:B0-----:R-:W-:Y:S05]  /*4bf0*/  @!P0 BRA `(.L_x_119) ;  /* 0x0000000000048947 */ /* 0x001fea0003800000 */
[----:B------:R0:W5:Y:S02]  /*4c00*/  LDG.E.LTC128B R145, desc[UR14][R92.64+0x220] ;  /* 0x0002200e5c917981 */ /* 0x000164000c1e1920 */
.L_x_119:
[----:B------:R-:W-:Y:S05]  /*4c10*/  BSYNC B1 ;  /* 0x0000000000017941 */ /* 0x000fea0003800000 */
.L_x_118:
[----:B-----5:R-:W-:Y:S01]  /*4c20*/  FMUL R5, R145, R102 ;  /* 0x0000006691057220 */ /* 0x020fe20000400000 */
[----:B------:R-:W-:Y:S03]  /*4c30*/  BSSY B1, `(.L_x_120) ;  /* 0x0000006000017945 */ /* 0x000fe60003800000 */
[----:B------:R-:W-:-:S05]  /*4c40*/  FFMA R5, R42, R103, R5 ;  /* 0x000000672a057223 */ /* 0x000fca0000000005 */
[----:B------:R0:W-:Y:S01]  /*4c50*/  @P0 STG.E desc[UR14][R72.64+0x220], R5 ;  /* 0x0002200548000986 */ /* 0x0001e2000c10190e */
[----:B------:R-:W-:-:S13]  /*4c60*/  ISETP.GT.AND P0, PT, R107, 0x88, P4 ;  /* 0x000000886b00780c */ /* 0x000fda0002704270 */
[----:B0-----:R-:W-:Y:S05]  /*4c70*/  @!P0 BRA `(.L_x_121) ;  /* 0x0000000000048947 */ /* 0x001fea0003800000 */
[----:B------:R0:W5:Y:S02]  /*4c80*/  LDG.E.LTC128B R145, desc[UR14][R90.64+0x220] ;  /* 0x0002200e5a917981 */ /* 0x000164000c1e1920 */
.L_x_121:
[----:B------:R-:W-:Y:S05]  /*4c90*/  BSYNC B1 ;  /* 0x0000000000017941 */ /* 0x000fea0003800000 */
.L_x_120:
        /* <DEDUP_REMOVED lines=8> */
.L_x_123:
[----:B------:R-:W-:Y:S05]  /*4d20*/  BSYNC B1 ;  /* 0x0000000000017941 */ /* 0x000fea0003800000 */
.L_x_122:
        /* <DEDUP_REMOVED lines=8> */
.L_x_125:
[----:B------:R-:W-:Y:S05]  /*4db0*/  BSYNC B1 ;  /* 0x0000000000017941 */ /* 0x000fea0003800000 */
.L_x_124:
[----:B-----5:R-:W-:Y:S01]  /*4dc0*/  FMUL R6, R145, R102 ;  /* 0x0000006691067220 */ /* 0x020fe20000400000 */
[----:B------:R-:W-:Y:S03]  /*4dd0*/  BSSY B1, `(.L_x_126) ;  /* 0x0000006000017945 */ /* 0x000fe60003800000 */
[----:B------:R-:W-:-:S05]  /*4de0*/  FFMA R45, R45, R103, R6 ;  /* 0x000000672d2d7223 */ /* 0x000fca0000000006 */
[----:B------:R0:W-:Y:S01]  /*4df0*/  @P0 STG.E desc[UR14][R134.64+0x200], R45 ;  /* 0x0002002d86000986 */ /* 0x0001e2000c10190e */
[----:B------:R-:W-:-:S13]  /*4e00*/  ISETP.GT.AND P0, PT, R107, 0x88, P5 ;  /* 0x000000886b00780c */ /* 0x000fda0002f04270 */
[----:B0-----:R-:W-:Y:S05]  /*4e10*/  @!P0 BRA `(.L_x_127) ;  /* 0x0000000000048947 */ /* 0x001fea0003800000 */
[----:B------:R0:W5:Y:S02]  /*4e20*/  LDG.E.LTC128B R145, desc[UR14][R96.64+0x220] ;  /* 0x0002200e60917981 */ /* 0x000164000c1e1920 */
.L_x_127:
[----:B------:R-:W-:Y:S05]  /*4e30*/  BSYNC B1 ;  /* 0x0000000000017941 */ /* 0x000fea0003800000 */
.L_x_126:
[----:B-----5:R-:W-:Y:S01]  /*4e40*/  FMUL R5, R145, R102 ;  /* 0x0000006691057220 */ /* 0x020fe20000400000 */
[----:B------:R-:W-:Y:S01]  /*4e50*/  ISETP.GT.AND P4, PT, R107, 0x88, P4 ;  /* 0x000000886b00780c */ /* 0x000fe20002784270 */
[----:B------:R-:W-:Y:S02]  /*4e60*/  BSSY B1, `(.L_x_128) ;  /* 0x0000005000017945 */ /* 0x000fe40003800000 */
[----:B------:R-:W-:-:S05]  /*4e70*/  FFMA R5, R46, R103, R5 ;  /* 0x000000672e057223 */ /* 0x000fca0000000005 */
[----:B------:R0:W-:Y:S05]  /*4e80*/  @P0 STG.E desc[UR14][R76.64+0x220], R5 ;  /* 0x000220054c000986 */ /* 0x0001ea000c10190e */
[----:B------:R-:W-:Y:S05]  /*4e90*/  @!P4 BRA `(.L_x_129) ;  /* 0x000000000004c947 */ /* 0x000fea0003800000 */
[----:B------:R0:W5:Y:S02]  /*4ea0*/  LDG.E.LTC128B R145, desc[UR14][R94.64+0x220] ;  /* 0x0002200e5e917981 */ /* 0x000164000c1e1920 */
.L_x_129:
[----:B------:R-:W-:Y:S05]  /*4eb0*/  BSYNC B1 ;  /* 0x0000000000017941 */ /* 0x000fea0003800000 */
.L_x_128:
[----:B-----5:R-:W-:Y:S01]  /*4ec0*/  FMUL R6, R145, R102 ;  /* 0x0000006691067220 */ /* 0x020fe20000400000 */
[----:B------:R-:W-:Y:S01]  /*4ed0*/  ISETP.GT.AND P0, PT, R107, 0x80, P6 ;  /* 0x000000806b00780c */ /* 0x000fe20003704270 */
[----:B------:R-:W-:Y:S02]  /*4ee0*/  BSSY B1, `(.L_x_130) ;  /* 0x0000005000017945 */ /* 0x000fe40003800000 */
[----:B------:R-:W-:-:S05]  /*4ef0*/  FFMA R47, R47, R103, R6 ;  /* 0x000000672f2f7223 */ /* 0x000fca0000000006 */
[----:B------:R0:W-:Y:S05]  /*4f00*/  @P4 STG.E desc[UR14][R136.64+0x220], R47 ;  /* 0x0002202f88004986 */ /* 0x0001ea000c10190e */
[----:B------:R-:W-:Y:S05]  /*4f10*/  @!P0 BRA `(.L_x_131) ;  /* 0x0000000000048947 */ /* 0x000fea0003800000 */
[----:B------:R0:W5:Y:S02]  /*4f20*/  LDG.E.LTC128B R145, desc[UR14][R100.64+0x200] ;  /* 0x0002000e64917981 */ /* 0x000164000c1e1920 */
.L_x_131:
[----:B------:R-:W-:Y:S05]  /*4f30*/  BSYNC B1 ;  /* 0x0000000000017941 */ /* 0x000fea0003800000 */
.L_x_130:
[----:B0----5:R-:W-:Y:S01]  /*4f40*/  FMUL R5, R145, R102 ;  /* 0x0000006691057220 */ /* 0x021fe20000400000 */
[----:B------:R-:W-:Y:S01]  /*4f50*/  ISETP.GT.AND P4, PT, R107, 0x80, P3 ;  /* 0x000000806b00780c */ /* 0x000fe20001f84270 */
[----:B------:R-:W-:Y:S02]  /*4f60*/  BSSY B1, `(.L_x_132) ;  /* 0x0000005000017945 */ /* 0x000fe40003800000 */
[----:B------:R-:W-:-:S05]  /*4f70*/  FFMA R5, R48, R103, R5 ;  /* 0x0000006730057223 */ /* 0x000fca0000000005 */
[----:B------:R0:W-:Y:S05]  /*4f80*/  @P0 STG.E desc[UR14][R78.64+0x200], R5 ;  /* 0x000200054e000986 */ /* 0x0001ea000c10190e */
[----:B------:R-:W-:Y:S05]  /*4f90*/  @!P4 BRA `(.L_x_133) ;  /* 0x000000000004c947 */ /* 0x000fea0003800000 */
[----:B------:R0:W5:Y:S02]  /*4fa0*/  LDG.E.LTC128B R145, desc[UR14][R98.64+0x200] ;  /* 0x0002000e62917981 */ /* 0x000164000c1e1920 */
.L_x_133:
[----:B------:R-:W-:Y:S05]  /*4fb0*/  BSYNC B1 ;  /* 0x0000000000017941 */ /* 0x000fea0003800000 */
.L_x_132:
[----:B-----5:R-:W-:Y:S01]  /*4fc0*/  FMUL R6, R145, R102 ;  /* 0x0000006691067220 */ /* 0x020fe20000400000 */
[----:B------:R-:W-:Y:S01]  /*4fd0*/  ISETP.GT.AND P0, PT, R107, 0x88, P6 ;  /* 0x000000886b00780c */ /* 0x000fe20003704270 */
[----:B------:R-:W-:Y:S02]  /*4fe0*/  BSSY B1, `(.L_x_134) ;  /* 0x0000005000017945 */ /* 0x000fe40003800000 */
[----:B------:R-:W-:-:S05]  /*4ff0*/  FFMA R49, R49, R103, R6 ;  /* 0x0000006731317223 */ /* 0x000fca0000000006 */
[----:B------:R0:W-:Y:S05]  /*5000*/  @P4 STG.E desc[UR14][R140.64+0x200], R49 ;  /* 0x000200318c004986 */ /* 0x0001ea000c10190e */
[----:B------:R-:W-:Y:S05]  /*5010*/  @!P0 BRA `(.L_x_135) ;  /* 0x0000000000048947 */ /* 0x000fea0003800000 */
[----:B------:R0:W5:Y:S02]  /*5020*/  LDG.E.LTC128B R145, desc[UR14][R100.64+0x220] ;  /* 0x0002200e64917981 */ /* 0x000164000c1e1920 */
.L_x_135:
[----:B------:R-:W-:Y:S05]  /*5030*/  BSYNC B1 ;  /* 0x0000000000017941 */ /* 0x000fea0003800000 */
.L_x_134:
[----:B0----5:R-:W-:Y:S01]  /*5040*/  FMUL R5, R145, R102 ;  /* 0x0000006691057220 */ /* 0x021fe20000400000 */
[----:B------:R-:W-:Y:S01]  /*5050*/  ISETP.GT.AND P3, PT, R107, 0x88, P3 ;  /* 0x000000886b00780c */ /* 0x000fe20001f64270 */
[----:B------:R-:W-:Y:S02]  /*5060*/  BSSY B1, `(.L_x_136) ;  /* 0x0000005000017945 */ /* 0x000fe40003800000 */
[----:B------:R-:W-:-:S05]  /*5070*/  FFMA R5, R50, R103, R5 ;  /* 0x0000006732057223 */ /* 0x000fca0000000005 */
[----:B------:R0:W-:Y:S05]  /*5080*/  @P0 STG.E desc[UR14][R80.64+0x220], R5 ;  /* 0x0002200550000986 */ /* 0x0001ea000c10190e */
[----:B------:R-:W-:Y:S05]  /*5090*/  @!P3 BRA `(.L_x_137) ;  /* 0x000000000004b947 */ /* 0x000fea0003800000 */
[----:B------:R0:W5:Y:S02]  /*50a0*/  LDG.E.LTC128B R145, desc[UR14][R98.64+0x220] ;  /* 0x0002200e62917981 */ /* 0x000164000c1e1920 */
.L_x_137:
[----:B------:R-:W-:Y:S05]  /*50b0*/  BSYNC B1 ;  /* 0x0000000000017941 */ /* 0x000fea0003800000 */
.L_x_136:
[----:B-----5:R-:W-:Y:S01]  /*50c0*/  FMUL R6, R145, R102 ;  /* 0x0000006691067220 */ /* 0x020fe20000400000 */
[----:B------:R-:W-:Y:S01]  /*50d0*/  ISETP.GT.AND P0, PT, R107, 0x80, P2 ;  /* 0x000000806b00780c */ /* 0x000fe20001704270 */
[----:B------:R-:W-:Y:S02]  /*50e0*/  BSSY B1, `(.L_x_138) ;  /* 0x0000005000017945 */ /* 0x000fe40003800000 */
[----:B------:R-:W-:-:S05]  /*50f0*/  FFMA R51, R51, R103, R6 ;  /* 0x0000006733337223 */ /* 0x000fca0000000006 */
[----:B------:R0:W-:Y:S05]  /*5100*/  @P3 STG.E desc[UR14][R142.64+0x220], R51 ;  /* 0x000220338e003986 */ /* 0x0001ea000c10190e */
[----:B------:R-:W-:Y:S05]  /*5110*/  @!P0 BRA `(.L_x_139) ;  /* 0x0000000000048947 */ /* 0x000fea0003800000 */
[----:B------:R0:W5:Y:S02]  /*5120*/  LDG.E.LTC128B R145, desc[UR14][R120.64+0x200] ;  /* 0x0002000e78917981 */ /* 0x000164000c1e1920 */
.L_x_139:
[----:B------:R-:W-:Y:S05]  /*5130*/  BSYNC B1 ;  /* 0x0000000000017941 */ /* 0x000fea0003800000 */
.L_x_138:
[----:B0----5:R-:W-:Y:S01]  /*5140*/  FMUL R5, R145, R102 ;  /* 0x0000006691057220 */ /* 0x021fe20000400000 */
[----:B------:R-:W-:Y:S01]  /*5150*/  ISETP.GT.AND P3, PT, R107, 0x80, P1 ;  /* 0x000000806b00780c */ /* 0x000fe20000f64270 */
[----:B------:R-:W-:Y:S02]  /*5160*/  BSSY B1, `(.L_x_140) ;  /* 0x0000005000017945 */ /* 0x000fe40003800000 */
[----:B------:R-:W-:-:S05]  /*5170*/  FFMA R5, R52, R103, R5 ;  /* 0x0000006734057223 */ /* 0x000fca0000000005 */
[----:B------:R0:W-:Y:S05]  /*5180*/  @P0 STG.E desc[UR14][R82.64+0x200], R5 ;  /* 0x0002000552000986 */ /* 0x0001ea000c10190e */
[----:B------:R-:W-:Y:S05]  /*5190*/  @!P3 BRA `(.L_x_141) ;  /* 0x000000000004b947 */ /* 0x000fea0003800000 */
[----:B------:R0:W5:Y:S02]  /*51a0*/  LDG.E.LTC128B R145, desc[UR14][R122.64+0x200] ;  /* 0x0002000e7a917981 */ /* 0x000164000c1e1920 */
.L_x_141:
[----:B------:R-:W-:Y:S05]  /*51b0*/  BSYNC B1 ;  /* 0x0000000000017941 */ /* 0x000fea0003800000 */
.L_x_140:
[----:B-----5:R-:W-:Y:S01]  /*51c0*/  FMUL R6, R145, R102 ;  /* 0x0000006691067220 */ /* 0x020fe20000400000 */
[----:B------:R-:W-:Y:S01]  /*51d0*/  ISETP.GT.AND P2, PT, R107, 0x88, P2 ;  /* 0x000000886b00780c */ /* 0x000fe20001744270 */
[----:B------:R-:W-:Y:S02]  /*51e0*/  BSSY B1, `(.L_x_142) ;  /* 0x0000005000017945 */ /* 0x000fe40003800000 */
[----:B------:R-:W-:-:S05]  /*51f0*/  FFMA R53, R53, R103, R6 ;  /* 0x0000006735357223 */ /* 0x000fca0000000006 */
[----:B------:R0:W-:Y:S05]  /*5200*/  @P3 STG.E desc[UR14][R124.64+0x200], R53 ;  /* 0x000200357c003986 */ /* 0x0001ea000c10190e */
[----:B------:R-:W-:Y:S05]  /*5210*/  @!P2 BRA `(.L_x_143) ;  /* 0x000000000004a947 */ /* 0x000fea0003800000 */
[----:B------:R0:W5:Y:S02]  /*5220*/  LDG.E.LTC128B R145, desc[UR14][R120.64+0x220] ;  /* 0x0002200e78917981 */ /* 0x000164000c1e1920 */
.L_x_143:
[----:B------:R-:W-:Y:S05]  /*5230*/  BSYNC B1 ;  /* 0x0000000000017941 */ /* 0x000fea0003800000 */
.L_x_142:
[----:B0----5:R-:W-:Y:S01]  /*5240*/  FMUL R5, R145, R102 ;  /* 0x0000006691057220 */ /* 0x021fe20000400000 */
[----:B------:R-:W-:Y:S01]  /*5250*/  ISETP.GT.AND P1, PT, R107, 0x88, P1 ;  /* 0x000000886b00780c */ /* 0x000fe20000f24270 */
[----:B------:R-:W-:Y:S02]  /*5260*/  BSSY B1, `(.L_x_144) ;  /* 0x0000005000017945 */ /* 0x000fe40003800000 */
[----:B------:R-:W-:-:S05]  /*5270*/  FFMA R5, R54, R103, R5 ;  /* 0x0000006736057223 */ /* 0x000fca0000000005 */
[----:B------:R0:W-:Y:S05]  /*5280*/  @P2 STG.E desc[UR14][R84.64+0x220], R5 ;  /* 0x0002200554002986 */ /* 0x0001ea000c10190e */
[----:B------:R-:W-:Y:S05]  /*5290*/  @!P1 BRA `(.L_x_145) ;  /* 0x0000000000049947 */ /* 0x000fea0003800000 */
[----:B------:R0:W5:Y:S02]  /*52a0*/  LDG.E.LTC128B R145, desc[UR14][R122.64+0x220] ;  /* 0x0002200e7a917981 */ /* 0x000164000c1e1920 */
.L_x_145:
[----:B------:R-:W-:Y:S05]  /*52b0*/  BSYNC B1 ;  /* 0x0000000000017941 */ /* 0x000fea0003800000 */
.L_x_144:
[----:B-----5:R-:W-:-:S04]  /*52c0*/  FMUL R6, R145, R102 ;  /* 0x0000006691067220 */ /* 0x020fc80000400000 */
[----:B------:R-:W-:Y:S01]  /*52d0*/  FFMA R55, R55, R103, R6 ;  /* 0x0000006737377223 */ /* 0x000fe20000000006 */
[----:B------:R-:W-:Y:S06]  /*52e0*/  @!P1 BRA `(.L_x_146) ;  /* 0x0000001000989947 */ /* 0x000fec0003800000 */
[----:B------:R0:W-:Y:S01]  /*52f0*/  STG.E desc[UR14][R118.64+0x220], R55 ;  /* 0x0002203776007986 */ /* 0x0001e2000c10190e */
[----:B------:R-:W-:Y:S05]  /*5300*/  BRA `(.L_x_146) ;  /* 0x0000001000907947 */ /* 0x000fea0003800000 */
.L_x_23:
[----:B------:R-:W-:Y:S01]  /*5310*/  ISETP.GT.AND P6, PT, R118, 0x1, PT ;  /* 0x000000017600780c */ /* 0x000fe20003fc4270 */
[----:B------:R-:W-:Y:S01]  /*5320*/  ULDC.64 UR8, c[0x0][0x6c0] ;  /* 0x0001b00000087ab9 */ /* 0x000fe20000000a00 */
[-C--:B--2---:R-:W-:Y:S01]  /*5330*/  FMUL R5, R56, R103.reuse ;  /* 0x0000006738057220 */ /* 0x084fe20000400000 */
[C---:B------:R-:W-:Y:S01]  /*5340*/  LEA R6, P3, R12.reuse, UR8, 0x2 ;  /* 0x000000080c067c11 */ /* 0x040fe2000f8610ff */
[-C--:B------:R-:W-:Y:S01]  /*5350*/  FMUL R57, R57, R103.reuse ;  /* 0x0000006739397220 */ /* 0x080fe20000400000 */
[----:B------:R-:W-:Y:S01]  /*5360*/  ISETP.GT.AND P1, PT, R107, RZ, P6 ;  /* 0x000000ff6b00720c */ /* 0x000fe20003724270 */
[----:B------:R-:W-:Y:S01]  /*5370*/  IMAD R13, R15, 0x1c, RZ ;  /* 0x0000001c0f0d7824 */ /* 0x000fe200078e02ff */
[----:B------:R-:W-:Y:S01]  /*5380*/  LEA.HI.X R7, R12, UR9, R23, 0x2, P3 ;  /* 0x000000090c077c11 */ /* 0x000fe200098f1417 */
[-C--:B------:R-:W-:Y:S01]  /*5390*/  FMUL R11, R58, R103.reuse ;  /* 0x000000673a0b7220 */ /* 0x080fe20000400000 */
[----:B------:R-:W-:Y:S01]  /*53a0*/  LEA R8, P4, R14, R6, 0x2 ;  /* 0x000000060e087211 */ /* 0x000fe200078810ff */
[----:B------:R-:W-:Y:S01]  /*53b0*/  FMUL R59, R59, R103 ;  /* 0x000000673b3b7220 */ /* 0x000fe20000400000 */
[----:B------:R-:W-:Y:S01]  /*53c0*/  ISETP.GT.AND P5, PT, R118, 0x8, PT ;  /* 0x000000087600780c */ /* 0x000fe20003fa4270 */
[----:B------:R0:W-:Y:S01]  /*53d0*/  @P2 STG.E desc[UR14][R6.64], R5 ;  /* 0x0000000506002986 */ /* 0x0001e2000c10190e */
[C---:B------:R-:W-:Y:S01]  /*53e0*/  LEA.HI.X R9, R14.reuse, R7, R15, 0x2, P4 ;  /* 0x000000070e097211 */ /* 0x040fe200020f140f */
[----:B------:R-:W-:Y:S01]  /*53f0*/  USHF.L.U32 UR8, UR6, 0x2, URZ ;  /* 0x0000000206087899 */ /* 0x000fe2000800063f */
[C---:B------:R-:W-:Y:S01]  /*5400*/  ISETP.GT.AND P3, PT, R107.reuse, 0x8, P0 ;  /* 0x000000086b00780c */ /* 0x040fe20000764270 */
[----:B------:R-:W-:Y:S01]  /*5410*/  USHF.L.U64.HI UR7, UR6, 0x2, UR5 ;  /* 0x0000000206077899 */ /* 0x000fe20008010205 */
[C---:B------:R-:W-:Y:S01]  /*5420*/  ISETP.GT.AND P2, PT, R107.reuse, 0x8, P6 ;  /* 0x000000086b00780c */ /* 0x040fe20003744270 */
[----:B------:R1:W-:Y:S01]  /*5430*/  @P1 STG.E desc[UR14][R8.64], R57 ;  /* 0x0000003908001986 */ /* 0x0003e2000c10190e */
[----:B------:R-:W-:Y:S01]  /*5440*/  ISETP.GT.AND P1, PT, R107, RZ, P5 ;  /* 0x000000ff6b00720c */ /* 0x000fe20002f24270 */
[----:B------:R-:W-:Y:S01]  /*5450*/  IMAD.WIDE.U32 R14, R14, 0x1c, R8 ;  /* 0x0000001c0e0e7825 */ /* 0x000fe200078e0008 */
[----:B------:R-:W-:-:S03]  /*5460*/  ISETP.GT.AND P4, PT, R118, 0x9, PT ;  /* 0x000000097600780c */ /* 0x000fc60003f84270 */
[-C--:B------:R-:W-:Y:S01]  /*5470*/  FMUL R63, R63, R103.reuse ;  /* 0x000000673f3f7220 */ /* 0x080fe20000400000 */
[-C--:B------:R-:W-:Y:S01]  /*5480*/  FMUL R65, R65, R103.reuse ;  /* 0x0000006741417220 */ /* 0x080fe20000400000 */
[-C--:B0-----:R-:W-:Y:S01]  /*5490*/  FMUL R5, R60, R103.reuse ;  /* 0x000000673c057220 */ /* 0x081fe20000400000 */
[----:B------:R-:W-:Y:S02]  /*54a0*/  IMAD.IADD R15, R13, 0x1, R15 ;  /* 0x000000010d0f7824 */ /* 0x000fe400078e020f */
[-C--:B------:R-:W-:Y:S01]  /*54b0*/  FMUL R13, R62, R103.reuse ;  /* 0x000000673e0d7220 */ /* 0x080fe20000400000 */
[-C--:B------:R-:W-:Y:S01]  /*54c0*/  FMUL R67, R67, R103.reuse ;  /* 0x0000006743437220 */ /* 0x080fe20000400000 */
[----:B------:R0:W-:Y:S01]  /*54d0*/  @P3 STG.E desc[UR14][R6.64+0x20], R11 ;  /* 0x0000200b06003986 */ /* 0x0001e2000c10190e */
[----:B------:R-:W-:Y:S01]  /*54e0*/  ISETP.GT.AND P3, PT, R118, 0x11, PT ;  /* 0x000000117600780c */ /* 0x000fe20003f64270 */
[-C--:B-1----:R-:W-:Y:S01]  /*54f0*/  FMUL R57, R68, R103.reuse ;  /* 0x0000006744397220 */ /* 0x082fe20000400000 */
[-C--:B------:R-:W-:Y:S01]  /*5500*/  FMUL R69, R69, R103.reuse ;  /* 0x0000006745457220 */ /* 0x080fe20000400000 */
[----:B------:R-:W-:Y:S01]  /*5510*/  @P2 STG.E desc[UR14][R8.64+0x20], R59 ;  /* 0x0000203b08002986 */ /* 0x000fe2000c10190e */
[----:B------:R-:W-:Y:S01]  /*5520*/  ISETP.GT.AND P2, PT, R107, RZ, P4 ;  /* 0x000000ff6b00720c */ /* 0x000fe20002744270 */
[-C--:B------:R-:W-:Y:S01]  /*5530*/  FMUL R71, R71, R103.reuse ;  /* 0x0000006747477220 */ /* 0x080fe20000400000 */
[-C--:B------:R-:W-:Y:S01]  /*5540*/  FMUL R73, R73, R103.reuse ;  /* 0x0000006749497220 */ /* 0x080fe20000400000 */
[----:B------:R1:W-:Y:S01]  /*5550*/  @P1 STG.E desc[UR14][R14.64], R5 ;  /* 0x000000050e001986 */ /* 0x0003e2000c10190e */
[----:B------:R-:W-:Y:S01]  /*5560*/  IADD3 R18, P1, R8, UR8, RZ ;  /* 0x0000000808127c10 */ /* 0x000fe2000ff3e0ff */
[-C--:B------:R-:W-:Y:S01]  /*5570*/  FMUL R75, R75, R103.reuse ;  /* 0x000000674b4b7220 */ /* 0x080fe20000400000 */
[-C--:B------:R-:W-:Y:S01]  /*5580*/  FMUL R77, R77, R103.reuse ;  /* 0x000000674d4d7220 */ /* 0x080fe20000400000 */
[-C--:B0-----:R-:W-:Y:S01]  /*5590*/  FMUL R11, R61, R103.reuse ;  /* 0x000000673d0b7220 */ /* 0x081fe20000400000 */
[----:B------:R-:W-:Y:S01]  /*55a0*/  IADD3.X R19, R9, UR7, RZ, P1, !PT ;  /* 0x0000000709137c10 */ /* 0x000fe20008ffe4ff */
[-C--:B------:R-:W-:Y:S01]  /*55b0*/  FMUL R79, R79, R103.reuse ;  /* 0x000000674f4f7220 */ /* 0x080fe20000400000 */
[----:B------:R-:W-:Y:S01]  /*55c0*/  ISETP.GT.AND P1, PT, R107, 0x8, P5 ;  /* 0x000000086b00780c */ /* 0x000fe20002f24270 */
[-C--:B------:R-:W-:Y:S01]  /*55d0*/  FMUL R97, R80, R103.reuse ;  /* 0x0000006750617220 */ /* 0x080fe20000400000 */
[-C--:B------:R-:W-:Y:S01]  /*55e0*/  FMUL R81, R81, R103.reuse ;  /* 0x0000006751517220 */ /* 0x080fe20000400000 */
[----:B------:R-:W-:Y:S01]  /*55f0*/  @P2 STG.E desc[UR14][R18.64], R11 ;  /* 0x0000000b12002986 */ /* 0x000fe2000c10190e */
[----:B------:R-:W-:Y:S01]  /*5600*/  ISETP.GT.AND P2, PT, R107, 0x8, P4 ;  /* 0x000000086b00780c */ /* 0x000fe20002744270 */
[-C--:B-1----:R-:W-:Y:S01]  /*5610*/  FMUL R5, R64, R103.reuse ;  /* 0x0000006740057220 */ /* 0x082fe20000400000 */
[----:B------:R-:W-:Y:S01]  /*5620*/  ISETP.GT.AND P4, PT, R118, 0x10, PT ;  /* 0x000000107600780c */ /* 0x000fe20003f84270 */
[-C--:B------:R-:W-:Y:S01]  /*5630*/  FMUL R83, R83, R103.reuse ;  /* 0x0000006753537220 */ /* 0x080fe20000400000 */
[-C--:B------:R-:W-:Y:S01]  /*5640*/  FMUL R85, R85, R103.reuse ;  /* 0x0000006755557220 */ /* 0x080fe20000400000 */
[-C--:B------:R-:W-:Y:S01]  /*5650*/  FMUL R87, R87, R103.reuse ;  /* 0x0000006757577220 */ /* 0x080fe20000400000 */
[-C--:B------:R-:W-:Y:S01]  /*5660*/  FMUL R25, R25, R103.reuse ;  /* 0x0000006719197220 */ /* 0x080fe20000400000 */
[-C--:B------:R-:W-:Y:S01]  /*5670*/  FMUL R27, R27, R103.reuse ;  /* 0x000000671b1b7220 */ /* 0x080fe20000400000 */
[-C--:B------:R-:W-:Y:S01]  /*5680*/  FMUL R29, R29, R103.reuse ;  /* 0x000000671d1d7220 */ /* 0x080fe20000400000 */
[----:B------:R-:W-:Y:S01]  /*5690*/  @P1 STG.E desc[UR14][R14.64+0x20], R13 ;  /* 0x0000200d0e001986 */ /* 0x000fe2000c10190e */
[----:B------:R-:W-:Y:S01]  /*56a0*/  IADD3 R60, P1, R14, UR8, RZ ;  /* 0x000000080e3c7c10 */ /* 0x000fe2000ff3e0ff */
[-C--:B------:R-:W-:Y:S01]  /*56b0*/  FMUL R31, R31, R103.reuse ;  /* 0x000000671f1f7220 */ /* 0x080fe20000400000 */
[-C--:B------:R-:W-:Y:S01]  /*56c0*/  FMUL R33, R33, R103.reuse ;  /* 0x0000006721217220 */ /* 0x080fe20000400000 */
[----:B------:R-:W-:Y:S01]  /*56d0*/  @P2 STG.E desc[UR14][R18.64+0x20], R63 ;  /* 0x0000203f12002986 */ /* 0x000fe2000c10190e */
[----:B------:R-:W-:Y:S01]  /*56e0*/  IADD3.X R61, R15, UR7, RZ, P1, !PT ;  /* 0x000000070f3d7c10 */ /* 0x000fe20008ffe4ff */
[-C--:B------:R-:W-:Y:S01]  /*56f0*/  FMUL R35, R35, R103.reuse ;  /* 0x0000006723237220 */ /* 0x080fe20000400000 */
[----:B------:R-:W-:Y:S01]  /*5700*/  ISETP.GT.AND P1, PT, R107, RZ, P4 ;  /* 0x000000ff6b00720c */ /* 0x000fe20002724270 */
[-C--:B------:R-:W-:Y:S01]  /*5710*/  FMUL R37, R37, R103.reuse ;  /* 0x0000006725257220 */ /* 0x080fe20000400000 */
[----:B------:R-:W-:Y:S01]  /*5720*/  ISETP.GT.AND P2, PT, R118, 0x19, PT ;  /* 0x000000197600780c */ /* 0x000fe20003f44270 */
[-C--:B------:R-:W-:Y:S01]  /*5730*/  FMUL R39, R39, R103.reuse ;  /* 0x0000006727277220 */ /* 0x080fe20000400000 */
[-C--:B------:R-:W-:Y:S01]  /*5740*/  FMUL R41, R41, R103.reuse ;  /* 0x0000006729297220 */ /* 0x080fe20000400000 */
[-C--:B------:R-:W-:Y:S01]  /*5750*/  FMUL R43, R43, R103.reuse ;  /* 0x000000672b2b7220 */ /* 0x080fe20000400000 */
[-C--:B------:R-:W-:Y:S01]  /*5760*/  FMUL R45, R45, R103.reuse ;  /* 0x000000672d2d7220 */ /* 0x080fe20000400000 */
[-C--:B------:R-:W-:Y:S01]  /*5770*/  FMUL R47, R47, R103.reuse ;  /* 0x000000672f2f7220 */ /* 0x080fe20000400000 */
[-C--:B------:R-:W-:Y:S01]  /*5780*/  FMUL R49, R49, R103.reuse ;  /* 0x0000006731317220 */ /* 0x080fe20000400000 */
[-C--:B------:R-:W-:Y:S01]  /*5790*/  FMUL R51, R51, R103.reuse ;  /* 0x0000006733337220 */ /* 0x080fe20000400000 */
[-C--:B------:R-:W-:Y:S01]  /*57a0*/  FMUL R53, R53, R103.reuse ;  /* 0x0000006735357220 */ /* 0x080fe20000400000 */
[----:B------:R-:W-:-:S02]  /*57b0*/  FMUL R55, R55, R103 ;  /* 0x0000006737377220 */ /* 0x000fc40000400000 */
[----:B------:R0:W-:Y:S01]  /*57c0*/  @P1 STG.E desc[UR14][R60.64], R5 ;  /* 0x000000053c001986 */ /* 0x0001e2000c10190e */
[----:B------:R-:W-:-:S04]  /*57d0*/  IADD3 R88, P1, R18, UR8, RZ ;  /* 0x0000000812587c10 */ /* 0x000fc8000ff3e0ff */
[----:B------:R-:W-:Y:S02]  /*57e0*/  IADD3.X R89, R19, UR7, RZ, P1, !PT ;  /* 0x0000000713597c10 */ /* 0x000fe40008ffe4ff */
[----:B------:R-:W-:-:S04]  /*57f0*/  IADD3 R22, P1, R88, UR8, RZ ;  /* 0x0000000858167c10 */ /* 0x000fc8000ff3e0ff */
[----:B------:R-:W-:Y:S01]  /*5800*/  IADD3.X R23, R89, UR7, RZ, P1, !PT ;  /* 0x0000000759177c10 */ /* 0x000fe20008ffe4ff */
[----:B0-----:R-:W-:Y:S01]  /*5810*/  FMUL R5, R66, R103 ;  /* 0x0000006742057220 */ /* 0x001fe20000400000 */
[----:B------:R-:W-:-:S04]  /*5820*/  IADD3 R16, P1, R88, UR8, RZ ;  /* 0x0000000858107c10 */ /* 0x000fc8000ff3e0ff */
[----:B------:R-:W-:Y:S02]  /*5830*/  IADD3.X R17, R89, UR7, RZ, P1, !PT ;  /* 0x0000000759117c10 */ /* 0x000fe40008ffe4ff */
[----:B------:R-:W-:-:S04]  /*5840*/  IADD3 R12, P1, R22, UR8, RZ ;  /* 0x00000008160c7c10 */ /* 0x000fc8000ff3e0ff */
[----:B------:R-:W-:Y:S02]  /*5850*/  IADD3.X R13, R23, UR7, RZ, P1, !PT ;  /* 0x00000007170d7c10 */ /* 0x000fe40008ffe4ff */
[----:B------:R-:W-:-:S04]  /*5860*/  IADD3 R10, P1, R16, UR8, RZ ;  /* 0x00000008100a7c10 */ /* 0x000fc8000ff3e0ff */
[----:B------:R-:W-:Y:S02]  /*5870*/  IADD3.X R11, R17, UR7, RZ, P1, !PT ;  /* 0x00000007110b7c10 */ /* 0x000fe40008ffe4ff */
[----:B------:R-:W-:-:S13]  /*5880*/  ISETP.GT.AND P1, PT, R107, RZ, P3 ;  /* 0x000000ff6b00720c */ /* 0x000fda0001f24270 */
[----:B------:R0:W-:Y:S01]  /*5890*/  @P1 STG.E desc[UR14][R88.64], R65 ;  /* 0x0000004158001986 */ /* 0x0001e2000c10190e */
[----:B------:R-:W-:Y:S01]  /*58a0*/  ISETP.GT.AND P1, PT, R107, 0x8, P4 ;  /* 0x000000086b00780c */ /* 0x000fe20002724270 */
[----:B0-----:R-:W-:-:S12]  /*58b0*/  FMUL R65, R72, R103 ;  /* 0x0000006748417220 */ /* 0x001fd80000400000 */
[----:B------:R-:W-:Y:S02]  /*58c0*/  @P1 IMAD.MOV.U32 R20, RZ, RZ, R60 ;  /* 0x000000ffff141224 */ /* 0x000fe400078e003c */
[----:B------:R-:W-:-:S05]  /*58d0*/  @P1 IMAD.MOV.U32 R21, RZ, RZ, R61 ;  /* 0x000000ffff151224 */ /* 0x000fca00078e003d */
[----:B------:R0:W-:Y:S01]  /*58e0*/  @P1 STG.E desc[UR14][R20.64+0x20], R5 ;  /* 0x0000200514001986 */ /* 0x0001e2000c10190e */
[----:B------:R-:W-:Y:S02]  /*58f0*/  ISETP.GT.AND P1, PT, R107, 0x8, P3 ;  /* 0x000000086b00780c */ /* 0x000fe40001f24270 */
[----:B------:R-:W-:Y:S01]  /*5900*/  ISETP.GT.AND P3, PT, R118, 0x18, PT ;  /* 0x000000187600780c */ /* 0x000fe20003f64270 */
[----:B0-----:R-:W-:-:S10]  /*5910*/  FMUL R5, R70, R103 ;  /* 0x0000006746057220 */ /* 0x001fd40000400000 */
[----:B------:R-:W-:Y:S02]  /*5920*/  @P1 IMAD.MOV.U32 R20, RZ, RZ, R88 ;  /* 0x000000ffff141224 */ /* 0x000fe400078e0058 */
[----:B------:R-:W-:-:S05]  /*5930*/  @P1 IMAD.MOV.U32 R21, RZ, RZ, R89 ;  /* 0x000000ffff151224 */ /* 0x000fca00078e0059 */
[----:B------:R0:W-:Y:S01]  /*5940*/  @P1 STG.E desc[UR14][R20.64+0x20], R67 ;  /* 0x0000204314001986 */ /* 0x0001e2000c10190e */
[----:B------:R-:W-:-:S04]  /*5950*/  IADD3 R94, P1, R60, UR8, RZ ;  /* 0x000000083c5e7c10 */ /* 0x000fc8000ff3e0ff */
[----:B------:R-:W-:Y:S02]  /*5960*/  IADD3.X R95, R61, UR7, RZ, P1, !PT ;  /* 0x000000073d5f7c10 */ /* 0x000fe40008ffe4ff */
[----:B------:R-:W-:-:S13]  /*5970*/  ISETP.GT.AND P1, PT, R107, RZ, P3 ;  /* 0x000000ff6b00720c */ /* 0x000fda0001f24270 */
[----:B------:R-:W-:Y:S01]  /*5980*/  @P1 STG.E desc[UR14][R94.64], R57 ;  /* 0x000000395e001986 */ /* 0x000fe2000c10190e */
[----:B------:R-:W-:-:S13]  /*5990*/  ISETP.GT.AND P1, PT, R107, RZ, P2 ;  /* 0x000000ff6b00720c */ /* 0x000fda0001724270 */
[----:B------:R-:W-:Y:S01]  /*59a0*/  @P1 STG.E desc[UR14][R22.64], R69 ;  /* 0x0000004516001986 */ /* 0x000fe2000c10190e */
[----:B------:R-:W-:-:S04]  /*59b0*/  IADD3 R92, P1, R60, UR8, RZ ;  /* 0x000000083c5c7c10 */ /* 0x000fc8000ff3e0ff */
[----:B------:R-:W-:Y:S02]  /*59c0*/  IADD3.X R93, R61, UR7, RZ, P1, !PT ;  /* 0x000000073d5d7c10 */ /* 0x000fe40008ffe4ff */
[----:B------:R-:W-:-:S04]  /*59d0*/  IADD3 R58, P1, R12, UR8, RZ ;  /* 0x000000080c3a7c10 */ /* 0x000fc8000ff3e0ff */
[----:B------:R-:W-:Y:S02]  /*59e0*/  IADD3.X R59, R13, UR7, RZ, P1, !PT ;  /* 0x000000070d3b7c10 */ /* 0x000fe40008ffe4ff */
[----:B0-----:R-:W-:-:S04]  /*59f0*/  IADD3 R20, P1, R10, UR8, RZ ;  /* 0x000000080a147c10 */ /* 0x001fc8000ff3e0ff */
[----:B------:R-:W-:Y:S02]  /*5a00*/  IADD3.X R21, R11, UR7, RZ, P1, !PT ;  /* 0x000000070b157c10 */ /* 0x000fe40008ffe4ff */
[----:B------:R-:W-:Y:S02]  /*5a10*/  ISETP.GT.AND P1, PT, R107, 0x8, P3 ;  /* 0x000000086b00780c */ /* 0x000fe40001f24270 */
[----:B------:R-:W-:-:S11]  /*5a20*/  ISETP.GT.AND P3, PT, R118, 0x20, PT ;  /* 0x000000207600780c */ /* 0x000fd60003f64270 */
[----:B------:R0:W-:Y:S01]  /*5a30*/  @P1 STG.E desc[UR14][R92.64+0x20], R5 ;  /* 0x000020055c001986 */ /* 0x0001e2000c10190e */
[----:B------:R-:W-:Y:S02]  /*5a40*/  ISETP.GT.AND P1, PT, R107, 0x8, P2 ;  /* 0x000000086b00780c */ /* 0x000fe40001724270 */
[----:B------:R-:W-:Y:S01]  /*5a50*/  ISETP.GT.AND P2, PT, R118, 0x21, PT ;  /* 0x000000217600780c */ /* 0x000fe20003f44270 */
[----:B0-----:R-:W-:-:S10]  /*5a60*/  FMUL R5, R74, R103 ;  /* 0x000000674a057220 */ /* 0x001fd40000400000 */
[----:B------:R-:W-:Y:S01]  /*5a70*/  @P1 STG.E desc[UR14][R16.64+0x20], R71 ;  /* 0x0000204710001986 */ /* 0x000fe2000c10190e */
[----:B------:R-:W-:-:S04]  /*5a80*/  IADD3 R90, P1, R94, UR8, RZ ;  /* 0x000000085e5a7c10 */ /* 0x000fc8000ff3e0ff */
[----:B------:R-:W-:Y:S02]  /*5a90*/  IADD3.X R91, R95, UR7, RZ, P1, !PT ;  /* 0x000000075f5b7c10 */ /* 0x000fe40008ffe4ff */
[----:B------:R-:W-:-:S13]  /*5aa0*/  ISETP.GT.AND P1, PT, R107, RZ, P3 ;  /* 0x000000ff6b00720c */ /* 0x000fda0001f24270 */
[----:B------:R-:W-:Y:S01]  /*5ab0*/  @P1 STG.E desc[UR14][R90.64], R65 ;  /* 0x000000415a001986 */ /* 0x000fe2000c10190e */
[----:B------:R-:W-:-:S13]  /*5ac0*/  ISETP.GT.AND P1, PT, R107, RZ, P2 ;  /* 0x000000ff6b00720c */ /* 0x000fda0001724270 */
        /* <DEDUP_REMOVED lines=8> */
[----:B------:R-:W-:-:S13]  /*5b50*/  ISETP.GT.AND P1, PT, R107, 0x8, P3 ;  /* 0x000000086b00780c */ /* 0x000fda0001f24270 */
[----:B------:R0:W-:Y:S01]  /*5b60*/  @P1 STG.E desc[UR14][R66.64+0x20], R5 ;  /* 0x0000200542001986 */ /* 0x0001e2000c10190e */
[----:B------:R-:W-:Y:S01]  /*5b70*/  ISETP.GT.AND P1, PT, R107, 0x8, P2 ;  /* 0x000000086b00780c */ /* 0x000fe20001724270 */
[----:B0-----:R-:W-:-:S12]  /*5b80*/  FMUL R5, R78, R103 ;  /* 0x000000674e057220 */ /* 0x001fd80000400000 */
[----:B------:R-:W-:Y:S01]  /*5b90*/  @P1 STG.E desc[UR14][R10.64+0x20], R75 ;  /* 0x0000204b0a001986 */ /* 0x000fe2000c10190e */
[----:B------:R-:W-:-:S04]  /*5ba0*/  IADD3 R68, P1, R90, UR8, RZ ;  /* 0x000000085a447c10 */ /* 0x000fc8000ff3e0ff */
[----:B------:R-:W-:Y:S02]  /*5bb0*/  IADD3.X R69, R91, UR7, RZ, P1, !PT ;  /* 0x000000075b457c10 */ /* 0x000fe40008ffe4ff */
[----:B------:R-:W-:-:S04]  /*5bc0*/  ISETP.GT.AND P1, PT, R118, 0x28, PT ;  /* 0x000000287600780c */ /* 0x000fc80003f24270 */
[----:B------:R-:W-:Y:S02]  /*5bd0*/  ISETP.GT.AND P2, PT, R107, RZ, P1 ;  /* 0x000000ff6b00720c */ /* 0x000fe40000f44270 */
[----:B------:R-:W-:-:S11]  /*5be0*/  P2R R98, PR, RZ, 0x2 ;  /* 0x00000002ff627803 */ /* 0x000fd60000000000 */
[----:B------:R-:W-:Y:S01]  /*5bf0*/  @P2 STG.E desc[UR14][R68.64], R73 ;  /* 0x0000004944002986 */ /* 0x000fe2000c10190e */
[----:B------:R-:W-:-:S04]  /*5c00*/  ISETP.GT.AND P2, PT, R118, 0x29, PT ;  /* 0x000000297600780c */ /* 0x000fc80003f44270 */
[----:B------:R-:W-:Y:S02]  /*5c10*/  ISETP.GT.AND P3, PT, R107, RZ, P2 ;  /* 0x000000ff6b00720c */ /* 0x000fe40001764270 */
[----:B------:R-:W-:-:S11]  /*5c20*/  P2R R96, PR, RZ, 0x4 ;  /* 0x00000004ff607803 */ /* 0x000fd60000000000 */
[----:B------:R-:W-:Y:S01]  /*5c30*/  @P3 STG.E desc[UR14][R58.64], R77 ;  /* 0x0000004d3a003986 */ /* 0x000fe2000c10190e */
[----:B------:R-:W-:-:S04]  /*5c40*/  IADD3 R70, P3, R66, UR8, RZ ;  /* 0x0000000842467c10 */ /* 0x000fc8000ff7e0ff */
[----:B------:R-:W-:Y:S02]  /*5c50*/  IADD3.X R71, R67, UR7, RZ, P3, !PT ;  /* 0x0000000743477c10 */ /* 0x000fe40009ffe4ff */
[----:B------:R-:W-:-:S04]  /*5c60*/  IADD3 R64, P3, R62, UR8, RZ ;  /* 0x000000083e407c10 */ /* 0x000fc8000ff7e0ff */
[----:B------:R-:W-:Y:S02]  /*5c70*/  IADD3.X R65, R63, UR7, RZ, P3, !PT ;  /* 0x000000073f417c10 */ /* 0x000fe40009ffe4ff */
[----:B------:R-:W-:-:S13]  /*5c80*/  ISETP.GT.AND P3, PT, R107, 0x8, P1 ;  /* 0x000000086b00780c */ /* 0x000fda0000f64270 */
[----:B------:R0:W-:Y:S01]  /*5c90*/  @P3 STG.E desc[UR14][R70.64+0x20], R5 ;  /* 0x0000200546003986 */ /* 0x0001e2000c10190e */
[C---:B------:R-:W-:Y:S02]  /*5ca0*/  ISETP.GT.AND P3, PT, R107.reuse, 0x8, P2 ;  /* 0x000000086b00780c */ /* 0x040fe40001764270 */
[C---:B------:R-:W-:Y:S02]  /*5cb0*/  ISETP.GT.AND P2, PT, R107.reuse, 0x80, P0 ;  /* 0x000000806b00780c */ /* 0x040fe40000744270 */
[----:B------:R-:W-:Y:S01]  /*5cc0*/  ISETP.GT.AND P0, PT, R107, 0x88, P0 ;  /* 0x000000886b00780c */ /* 0x000fe20000704270 */
[----:B0-----:R-:W-:-:S08]  /*5cd0*/  FMUL R5, R82, R103 ;  /* 0x0000006752057220 */ /* 0x001fd00000400000 */
[----:B------:R-:W-:Y:S01]  /*5ce0*/  @P3 STG.E desc[UR14][R20.64+0x20], R79 ;  /* 0x0000204f14003986 */ /* 0x000fe2000c10190e */
[----:B------:R-:W-:-:S04]  /*5cf0*/  IADD3 R74, P3, R68, UR8, RZ ;  /* 0x00000008444a7c10 */ /* 0x000fc8000ff7e0ff */
[----:B------:R-:W-:Y:S02]  /*5d00*/  IADD3.X R75, R69, UR7, RZ, P3, !PT ;  /* 0x00000007454b7c10 */ /* 0x000fe40009ffe4ff */
[----:B------:R-:W-:-:S04]  /*5d10*/  ISETP.GT.AND P3, PT, R118, 0x30, PT ;  /* 0x000000307600780c */ /* 0x000fc80003f64270 */
[----:B------:R-:W-:-:S13]  /*5d20*/  ISETP.GT.AND P4, PT, R107, RZ, P3 ;  /* 0x000000ff6b00720c */ /* 0x000fda0001f84270 */
[----:B------:R0:W-:Y:S01]  /*5d30*/  @P4 STG.E desc[UR14][R74.64], R97 ;  /* 0x000000614a004986 */ /* 0x0001e2000c10190e */
[----:B------:R-:W-:-:S04]  /*5d40*/  ISETP.GT.AND P4, PT, R118, 0x31, PT ;  /* 0x000000317600780c */ /* 0x000fc80003f84270 */
[----:B------:R-:W-:Y:S01]  /*5d50*/  ISETP.GT.AND P5, PT, R107, RZ, P4 ;  /* 0x000000ff6b00720c */ /* 0x000fe200027a4270 */
[----:B0-----:R-:W-:-:S12]  /*5d60*/  FMUL R97, R84, R103 ;  /* 0x0000006754617220 */ /* 0x001fd80000400000 */
[----:B------:R-:W-:Y:S01]  /*5d70*/  @P5 STG.E desc[UR14][R62.64], R81 ;  /* 0x000000513e005986 */ /* 0x000fe2000c10190e */
[----:B------:R-:W-:-:S04]  /*5d80*/  IADD3 R76, P5, R70, UR8, RZ ;  /* 0x00000008464c7c10 */ /* 0x000fc8000ffbe0ff */
[----:B------:R-:W-:Y:S02]  /*5d90*/  IADD3.X R77, R71, UR7, RZ, P5, !PT ;  /* 0x00000007474d7c10 */ /* 0x000fe4000affe4ff */
[----:B------:R-:W-:-:S13]  /*5da0*/  ISETP.GT.AND P5, PT, R107, 0x8, P3 ;  /* 0x000000086b00780c */ /* 0x000fda0001fa4270 */
[----:B------:R0:W-:Y:S01]  /*5db0*/  @P5 STG.E desc[UR14][R76.64+0x20], R5 ;  /* 0x000020054c005986 */ /* 0x0001e2000c10190e */
[----:B------:R-:W-:-:S04]  /*5dc0*/  IADD3 R72, P5, R74, UR8, RZ ;  /* 0x000000084a487c10 */ /* 0x000fc8000ffbe0ff */
[----:B------:R-:W-:Y:S02]  /*5dd0*/  IADD3.X R73, R75, UR7, RZ, P5, !PT ;  /* 0x000000074b497c10 */ /* 0x000fe4000affe4ff */
[----:B------:R-:W-:Y:S01]  /*5de0*/  ISETP.GT.AND P5, PT, R107, 0x8, P4 ;  /* 0x000000086b00780c */ /* 0x000fe200027a4270 */
[----:B0-----:R-:W-:-:S12]  /*5df0*/  FMUL R5, R86, R103 ;  /* 0x0000006756057220 */ /* 0x001fd80000400000 */
[----:B------:R0:W-:Y:S01]  /*5e00*/  @P5 STG.E desc[UR14][R56.64+0x20], R83 ;  /* 0x0000205338005986 */ /* 0x0001e2000c10190e */
[----:B------:R-:W-:-:S04]  /*5e10*/  IADD3 R78, P5, R56, UR8, RZ ;  /* 0x00000008384e7c10 */ /* 0x000fc8000ffbe0ff */
[----:B------:R-:W-:Y:S02]  /*5e20*/  IADD3.X R79, R57, UR7, RZ, P5, !PT ;  /* 0x00000007394f7c10 */ /* 0x000fe4000affe4ff */
[----:B------:R-:W-:-:S04]  /*5e30*/  ISETP.GT.AND P5, PT, R118, 0x38, PT ;  /* 0x000000387600780c */ /* 0x000fc80003fa4270 */
[----:B------:R-:W-:Y:S01]  /*5e40*/  ISETP.GT.AND P6, PT, R107, RZ, P5 ;  /* 0x000000ff6b00720c */ /* 0x000fe20002fc4270 */
[----:B0-----:R-:W-:-:S12]  /*5e50*/  FMUL R83, R24, R103 ;  /* 0x0000006718537220 */ /* 0x001fd80000400000 */
[----:B------:R-:W-:Y:S01]  /*5e60*/  @P6 STG.E desc[UR14][R72.64], R97 ;  /* 0x0000006148006986 */ /* 0x000fe2000c10190e */
[----:B------:R-:W-:-:S04]  /*5e70*/  IADD3 R80, P6, R76, UR8, RZ ;  /* 0x000000084c507c10 */ /* 0x000fc8000ffde0ff */
[----:B------:R-:W-:Y:S02]  /*5e80*/  IADD3.X R81, R77, UR7, RZ, P6, !PT ;  /* 0x000000074d517c10 */ /* 0x000fe4000b7fe4ff */
[----:B------:R-:W-:-:S04]  /*5e90*/  ISETP.GT.AND P6, PT, R118, 0x39, PT ;  /* 0x000000397600780c */ /* 0x000fc80003fc4270 */
[----:B------:R-:W-:-:S13]  /*5ea0*/  ISETP.GT.AND P1, PT, R107, RZ, P6 ;  /* 0x000000ff6b00720c */ /* 0x000fda0003724270 */
[----:B------:R0:W-:Y:S01]  /*5eb0*/  @P1 STG.E desc[UR14][R64.64], R85 ;  /* 0x0000005540001986 */ /* 0x0001e2000c10190e */
[----:B------:R-:W-:Y:S01]  /*5ec0*/  ISETP.GT.AND P1, PT, R107, 0x8, P5 ;  /* 0x000000086b00780c */ /* 0x000fe20002f24270 */
[----:B0-----:R-:W-:-:S12]  /*5ed0*/  FMUL R85, R28, R103 ;  /* 0x000000671c557220 */ /* 0x001fd80000400000 */
[----:B------:R0:W-:Y:S01]  /*5ee0*/  @P1 STG.E desc[UR14][R80.64+0x20], R5 ;  /* 0x0000200550001986 */ /* 0x0001e2000c10190e */
[----:B------:R-:W-:Y:S01]  /*5ef0*/  ISETP.GT.AND P1, PT, R107, 0x8, P6 ;  /* 0x000000086b00780c */ /* 0x000fe20003724270 */
[----:B0-----:R-:W-:-:S12]  /*5f00*/  FMUL R5, R26, R103 ;  /* 0x000000671a057220 */ /* 0x001fd80000400000 */
[----:B------:R-:W-:Y:S01]  /*5f10*/  @P1 STG.E desc[UR14][R78.64+0x20], R87 ;  /* 0x000020574e001986 */ /* 0x000fe2000c10190e */
[----:B------:R-:W-:-:S03]  /*5f20*/  ISETP.GT.AND P1, PT, R118, 0x1, PT ;  /* 0x000000017600780c */ /* 0x000fc60003f24270 */
[----:B------:R-:W-:Y:S01]  /*5f30*/  @P2 STG.E desc[UR14][R6.64+0x200], R83 ;  /* 0x0002005306002986 */ /* 0x000fe2000c10190e */
[----:B------:R-:W-:Y:S02]  /*5f40*/  ISETP.GT.AND P1, PT, R107, 0x80, P1 ;  /* 0x000000806b00780c */ /* 0x000fe40000f24270 */
[----:B------:R-:W-:-:S11]  /*5f50*/  ISETP.NE.AND P2, PT, R96, RZ, PT ;  /* 0x000000ff6000720c */ /* 0x000fd60003f45270 */
[----:B------:R-:W-:Y:S01]  /*5f60*/  @P1 STG.E desc[UR14][R8.64+0x200], R25 ;  /* 0x0002001908001986 */ /* 0x000fe2000c10190e */
[----:B------:R-:W-:-:S03]  /*5f70*/  ISETP.NE.AND P1, PT, R98, RZ, PT ;  /* 0x000000ff6200720c */ /* 0x000fc60003f25270 */
[----:B------:R0:W-:Y:S01]  /*5f80*/  @P0 STG.E desc[UR14][R6.64+0x220], R5 ;  /* 0x0002200506000986 */ /* 0x0001e2000c10190e */
[----:B------:R-:W-:-:S04]  /*5f90*/  ISETP.GT.AND P0, PT, R118, 0x1, PT ;  /* 0x000000017600780c */ /* 0x000fc80003f04270 */
[----:B------:R-:W-:Y:S01]  /*5fa0*/  ISETP.GT.AND P0, PT, R107, 0x88, P0 ;  /* 0x000000886b00780c */ /* 0x000fe20000704270 */
[----:B0-----:R-:W-:-:S12]  /*5fb0*/  FMUL R5, R30, R103 ;  /* 0x000000671e057220 */ /* 0x001fd80000400000 */
[----:B------:R0:W-:Y:S01]  /*5fc0*/  @P0 STG.E desc[UR14][R8.64+0x220], R27 ;  /* 0x0002201b08000986 */ /* 0x0001e2000c10190e */
[----:B------:R-:W-:-:S04]  /*5fd0*/  ISETP.GT.AND P0, PT, R118, 0x8, PT ;  /* 0x000000087600780c */ /* 0x000fc80003f04270 */
[----:B------:R-:W-:Y:S01]  /*5fe0*/  ISETP.GT.AND P0, PT, R107, 0x80, P0 ;  /* 0x000000806b00780c */ /* 0x000fe20000704270 */
[----:B0-----:R-:W-:-:S12]  /*5ff0*/  FMUL R9, R32, R103 ;  /* 0x0000006720097220 */ /* 0x001fd80000400000 */
[----:B------:R-:W-:Y:S01]  /*6000*/  @P0 STG.E desc[UR14][R14.64+0x200], R85 ;  /* 0x000200550e000986 */ /* 0x000fe2000c10190e */
[----:B------:R-:W-:-:S04]  /*6010*/  ISETP.GT.AND P0, PT, R118, 0x9, PT ;  /* 0x000000097600780c */ /* 0x000fc80003f04270 */
[----:B------:R-:W-:-:S13]  /*6020*/  ISETP.GT.AND P0, PT, R107, 0x80, P0 ;  /* 0x000000806b00780c */ /* 0x000fda0000704270 */
[----:B------:R-:W-:Y:S01]  /*6030*/  @P0 STG.E desc[UR14][R18.64+0x200], R29 ;  /* 0x0002001d12000986 */ /* 0x000fe2000c10190e */
[----:B------:R-:W-:-:S04]  /*6040*/  ISETP.GT.AND P0, PT, R118, 0x8, PT ;  /* 0x000000087600780c */ /* 0x000fc80003f04270 */
[----:B------:R-:W-:-:S13]  /*6050*/  ISETP.GT.AND P0, PT, R107, 0x88, P0 ;  /* 0x000000886b00780c */ /* 0x000fda0000704270 */
[----:B------:R0:W-:Y:S01]  /*6060*/  @P0 STG.E desc[UR14][R14.64+0x220], R5 ;  /* 0x000220050e000986 */ /* 0x0001e2000c10190e */
[----:B------:R-:W-:-:S04]  /*6070*/  ISETP.GT.AND P0, PT, R118, 0x9, PT ;  /* 0x000000097600780c */ /* 0x000fc80003f04270 */
[----:B------:R-:W-:Y:S01]  /*6080*/  ISETP.GT.AND P0, PT, R107, 0x88, P0 ;  /* 0x000000886b00780c */ /* 0x000fe20000704270 */
[----:B0-----:R-:W-:-:S12]  /*6090*/  FMUL R5, R34, R103 ;  /* 0x0000006722057220 */ /* 0x001fd80000400000 */
[----:B------:R-:W-:Y:S01]  /*60a0*/  @P0 STG.E desc[UR14][R18.64+0x220], R31 ;  /* 0x0002201f12000986 */ /* 0x000fe2000c10190e */
[----:B------:R-:W-:-:S04]  /*60b0*/  ISETP.GT.AND P0, PT, R118, 0x10, PT ;  /* 0x000000107600780c */ /* 0x000fc80003f04270 */
[----:B------:R-:W-:-:S13]  /*60c0*/  ISETP.GT.AND P0, PT, R107, 0x80, P0 ;  /* 0x000000806b00780c */ /* 0x000fda0000704270 */
[----:B------:R-:W-:Y:S02]  /*60d0*/  @P0 IMAD.MOV.U32 R6, RZ, RZ, R60 ;  /* 0x000000ffff060224 */ /* 0x000fe400078e003c */
[----:B------:R-:W-:-:S05]  /*60e0*/  @P0 IMAD.MOV.U32 R7, RZ, RZ, R61 ;  /* 0x000000ffff070224 */ /* 0x000fca00078e003d */
[----:B------:R0:W-:Y:S01]  /*60f0*/  @P0 STG.E desc[UR14][R6.64+0x200], R9 ;  /* 0x0002000906000986 */ /* 0x0001e2000c10190e */
[----:B------:R-:W-:-:S04]  /*6100*/  ISETP.GT.AND P0, PT, R118, 0x11, PT ;  /* 0x000000117600780c */ /* 0x000fc80003f04270 */
[----:B------:R-:W-:Y:S01]  /*6110*/  ISETP.GT.AND P0, PT, R107, 0x80, P0 ;  /* 0x000000806b00780c */ /* 0x000fe20000704270 */
[----:B0-----:R-:W-:-:S12]  /*6120*/  FMUL R9, R36, R103 ;  /* 0x0000006724097220 */ /* 0x001fd80000400000 */
[----:B------:R-:W-:Y:S02]  /*6130*/  @P0 IMAD.MOV.U32 R6, RZ, RZ, R88 ;  /* 0x000000ffff060224 */ /* 0x000fe400078e0058 */
[----:B------:R-:W-:-:S05]  /*6140*/  @P0 IMAD.MOV.U32 R7, RZ, RZ, R89 ;  /* 0x000000ffff070224 */ /* 0x000fca00078e0059 */
        /* <DEDUP_REMOVED lines=37> */
[C---:B------:R-:W-:Y:S02]  /*63a0*/  ISETP.GT.AND P0, PT, R107.reuse, 0x80, P1 ;  /* 0x000000806b00780c */ /* 0x040fe40000f04270 */
[----:B------:R-:W-:-:S11]  /*63b0*/  ISETP.GT.AND P1, PT, R107, 0x88, P1 ;  /* 0x000000886b00780c */ /* 0x000fd60000f24270 */
[----:B------:R0:W-:Y:S01]  /*63c0*/  @P0 STG.E desc[UR14][R68.64+0x200], R7 ;  /* 0x0002000744000986 */ /* 0x0001e2000c10190e */
[C---:B------:R-:W-:Y:S02]  /*63d0*/  ISETP.GT.AND P0, PT, R107.reuse, 0x80, P2 ;  /* 0x000000806b00780c */ /* 0x040fe40001704270 */
[----:B------:R-:W-:Y:S01]  /*63e0*/  ISETP.GT.AND P2, PT, R107, 0x88, P2 ;  /* 0x000000886b00780c */ /* 0x000fe20001744270 */
[----:B0-----:R-:W-:-:S10]  /*63f0*/  FMUL R7, R48, R103 ;  /* 0x0000006730077220 */ /* 0x001fd40000400000 */
[----:B------:R-:W-:Y:S01]  /*6400*/  @P0 STG.E desc[UR14][R58.64+0x200], R45 ;  /* 0x0002002d3a000986 */ /* 0x000fe2000c10190e */
[C---:B------:R-:W-:Y:S02]  /*6410*/  ISETP.GT.AND P0, PT, R107.reuse, 0x80, P3 ;  /* 0x000000806b00780c */ /* 0x040fe40001f04270 */
[C---:B------:R-:W-:Y:S01]  /*6420*/  ISETP.GT.AND P3, PT, R107.reuse, 0x88, P3 ;  /* 0x000000886b00780c */ /* 0x040fe20001f64270 */
[----:B------:R0:W-:Y:S01]  /*6430*/  @P1 STG.E desc[UR14][R70.64+0x220], R5 ;  /* 0x0002200546001986 */ /* 0x0001e2000c10190e */
[C---:B------:R-:W-:Y:S02]  /*6440*/  ISETP.GT.AND P1, PT, R107.reuse, 0x80, P4 ;  /* 0x000000806b00780c */ /* 0x040fe40002724270 */
[C---:B------:R-:W-:Y:S01]  /*6450*/  ISETP.GT.AND P4, PT, R107.reuse, 0x88, P4 ;  /* 0x000000886b00780c */ /* 0x040fe20002784270 */
[----:B------:R-:W-:Y:S06]  /*6460*/  @P2 STG.E desc[UR14][R20.64+0x220], R47 ;  /* 0x0002202f14002986 */ /* 0x000fec000c10190e */
[----:B------:R1:W-:Y:S01]  /*6470*/  @P0 STG.E desc[UR14][R74.64+0x200], R7 ;  /* 0x000200074a000986 */ /* 0x0003e2000c10190e */
[C---:B------:R-:W-:Y:S01]  /*6480*/  ISETP.GT.AND P0, PT, R107.reuse, 0x80, P6 ;  /* 0x000000806b00780c */ /* 0x040fe20003704270 */
[----:B0-----:R-:W-:Y:S01]  /*6490*/  FMUL R5, R50, R103 ;  /* 0x0000006732057220 */ /* 0x001fe20000400000 */
[C---:B------:R-:W-:Y:S01]  /*64a0*/  ISETP.GT.AND P6, PT, R107.reuse, 0x88, P6 ;  /* 0x000000886b00780c */ /* 0x040fe200037c4270 */
[----:B------:R0:W-:Y:S01]  /*64b0*/  @P1 STG.E desc[UR14][R62.64+0x200], R49 ;  /* 0x000200313e001986 */ /* 0x0001e2000c10190e */
[----:B------:R-:W-:-:S02]  /*64c0*/  ISETP.GT.AND P1, PT, R107, 0x80, P5 ;  /* 0x000000806b00780c */ /* 0x000fc40002f24270 */
[----:B------:R-:W-:Y:S01]  /*64d0*/  ISETP.GT.AND P5, PT, R107, 0x88, P5 ;  /* 0x000000886b00780c */ /* 0x000fe20002fa4270 */
[----:B------:R0:W-:Y:S01]  /*64e0*/  @P3 STG.E desc[UR14][R76.64+0x220], R5 ;  /* 0x000220054c003986 */ /* 0x0001e2000c10190e */
[----:B-1----:R-:W-:-:S03]  /*64f0*/  FMUL R7, R52, R103 ;  /* 0x0000006734077220 */ /* 0x002fc60000400000 */
[----:B------:R0:W-:Y:S06]  /*6500*/  @P4 STG.E desc[UR14][R56.64+0x220], R51 ;  /* 0x0002203338004986 */ /* 0x0001ec000c10190e */
[----:B------:R0:W-:Y:S04]  /*6510*/  @P1 STG.E desc[UR14][R72.64+0x200], R7 ;  /* 0x0002000748001986 */ /* 0x0001e8000c10190e */
[----:B------:R0:W-:Y:S04]  /*6520*/  @P0 STG.E desc[UR14][R64.64+0x200], R53 ;  /* 0x0002003540000986 */ /* 0x0001e8000c10190e */
[----:B------:R0:W-:Y:S04]  /*6530*/  @P5 STG.E desc[UR14][R80.64+0x220], R9 ;  /* 0x0002200950005986 */ /* 0x0001e8000c10190e */
[----:B------:R0:W-:Y:S02]  /*6540*/  @P6 STG.E desc[UR14][R78.64+0x220], R55 ;  /* 0x000220374e006986 */ /* 0x0001e4000c10190e */
.L_x_146:
[----:B------:R-:W-:Y:S05]  /*6550*/  BSYNC B0 ;  /* 0x0000000000007941 */ /* 0x000fea0003800000 */
.L_x_22:
[----:B------:R-:W-:Y:S01]  /*6560*/  IADD3 R2, P0, R2, UR30, RZ ;  /* 0x0000001e02027c10 */ /* 0x000fe2000ff1e0ff */
[----:B------:R-:W-:Y:S01]  /*6570*/  ULDC.64 UR8, c[0x0][0x750] ;  /* 0x0001d40000087ab9 */ /* 0x000fe20000000a00 */
[----:B------:R-:W-:Y:S01]  /*6580*/  PRMT R6, RZ, 0x7610, R6 ;  /* 0x00007610ff067816 */ /* 0x000fe20000000006 */
[----:B------:R-:W-:Y:S01]  /*6590*/  IMAD.MOV.U32 R10, RZ, RZ, -0x1 ;  /* 0xffffffffff0a7424 */ /* 0x000fe200078e00ff */
[----:B------:R-:W-:Y:S01]  /*65a0*/  IADD3.X R3, R3, UR4, RZ, P0, !PT ;  /* 0x0000000403037c10 */ /* 0x000fe200087fe4ff */
[----:B0-----:R-:W-:Y:S01]  /*65b0*/  IMAD.MOV.U32 R5, RZ, RZ, -0x1 ;  /* 0xffffffffff057424 */ /* 0x001fe200078e00ff */
[----:B------:R-:W-:-:S04]  /*65c0*/  ISETP.GE.U32.AND P0, PT, R2, UR8, PT ;  /* 0x0000000802007c0c */ /* 0x000fc8000bf06070 */
[----:B------:R-:W-:-:S13]  /*65d0*/  ISETP.GE.U32.AND.EX P0, PT, R3, UR9, PT, P0 ;  /* 0x0000000903007c0c */ /* 0x000fda000bf06100 */
[----:B------:R-:W-:Y:S05]  /*65e0*/  @P0 BRA `(.L_x_147) ;  /* 0x0000000400500947 */ /* 0x000fea0003800000 */
[----:B-1----:R-:W0:Y:S01]  /*65f0*/  LDC.64 R12, c[0x0][0x728] ;  /* 0x0001ca00ff0c7b82 */ /* 0x002e220000000a00 */
[----:B--2---:R-:W1:Y:S01]  /*6600*/  S2R R17, SR_CTAID.X ;  /* 0x0000000000117919 */ /* 0x004e620000002500 */
[----:B------:R-:W-:Y:S02]  /*6610*/  IMAD.MOV.U32 R10, RZ, RZ, R2 ;  /* 0x000000ffff0a7224 */ /* 0x000fe400078e0002 */
[----:B------:R-:W-:Y:S01]  /*6620*/  IMAD.MOV.U32 R11, RZ, RZ, R3 ;  /* 0x000000ffff0b7224 */ /* 0x000fe200078e0003 */
[----:B------:R-:W2:Y:S03]  /*6630*/  S2R R20, SR_CTAID.Y ;  /* 0x0000000000147919 */ /* 0x000ea60000002600 */
[----:B------:R-:W1:Y:S08]  /*6640*/  LDC R16, c[0x0][0x730] ;  /* 0x0001cc00ff107b82 */ /* 0x000e700000000800 */
[----:B------:R-:W1:Y:S01]  /*6650*/  LDC.64 R18, c[0x0][0x720] ;  /* 0x0001c800ff127b82 */ /* 0x000e620000000a00 */
        /* <DEDUP_REMOVED lines=13> */
.L_x_148:
[-CC-:B------:R-:W-:Y:S01]  /*6730*/  SHF.R.U64 R14, R10, R16.reuse, R11.reuse ;  /* 0x000000100a0e7219 */ /* 0x180fe2000000120b */
[----:B------:R-:W0:Y:S01]  /*6740*/  LDC.64 R22, c[0x0][0x740] ;  /* 0x0001d000ff167b82 */ /* 0x000e220000000a00 */
[----:B------:R-:W-:Y:S01]  /*6750*/  SHF.R.U32.HI R5, RZ, R16, R11 ;  /* 0x00000010ff057219 */ /* 0x000fe2000001160b */
[----:B------:R-:W-:Y:S01]  /*6760*/  ULDC UR7, c[0x0][0x150] ;  /* 0x0000540000077ab9 */ /* 0x000fe20000000800 */
[----:B------:R-:W-:Y:S02]  /*6770*/  IADD3 R9, P0, RZ, -R14, RZ ;  /* 0x8000000eff097210 */ /* 0x000fe40007f1e0ff */
[----:B------:R-:W-:-:S03]  /*6780*/  I2FP.F32.U32 R11, R17 ;  /* 0x00000011000b7245 */ /* 0x000fc60000201000 */
[----:B------:R-:W1:Y:S01]  /*6790*/  LDC R10, c[0x0][0x718] ;  /* 0x0001c600ff0a7b82 */ /* 0x000e620000000800 */
[----:B------:R-:W-:Y:S02]  /*67a0*/  IMAD.X R5, RZ, RZ, ~R5, P0 ;  /* 0x000000ffff057224 */ /* 0x000fe400000e0e05 */
[----:B------:R-:W-:Y:S01]  /*67b0*/  FMUL R11, R11, UR7 ;  /* 0x000000070b0b7c20 */ /* 0x000fe20008400000 */
[----:B------:R-:W-:Y:S01]  /*67c0*/  IMAD.WIDE.U32 R6, R9, R18, R2 ;  /* 0x0000001209067225 */ /* 0x000fe200078e0002 */
[----:B------:R-:W-:-:S03]  /*67d0*/  ULDC UR7, c[0x0][0x154] ;  /* 0x0000550000077ab9 */ /* 0x000fc60000000800 */
[----:B------:R-:W-:Y:S01]  /*67e0*/  IMAD R8, R5, R18, RZ ;  /* 0x0000001205087224 */ /* 0x000fe200078e02ff */
[----:B------:R-:W2:Y:S01]  /*67f0*/  LDC R16, c[0x0][0x708] ;  /* 0x0001c200ff107b82 */ /* 0x000ea20000000800 */
[----:B------:R-:W3:Y:S02]  /*6800*/  F2I.U32.TRUNC.NTZ R11, R11 ;  /* 0x0000000b000b7305 */ /* 0x000ee4000020f000 */
[----:B------:R-:W-:-:S04]  /*6810*/  IMAD R5, R9, R19, R8 ;  /* 0x0000001309057224 */ /* 0x000fc800078e0208 */
[----:B------:R-:W-:Y:S01]  /*6820*/  IMAD.IADD R5, R7, 0x1, R5 ;  /* 0x0000000107057824 */ /* 0x000fe200078e0205 */
[----:B------:R-:W4:Y:S01]  /*6830*/  LDC R13, c[0x0][0x758] ;  /* 0x0001d600ff0d7b82 */ /* 0x000f220000000800 */
[----:B------:R-:W-:Y:S02]  /*6840*/  I2FP.F32.U32 R7, R20 ;  /* 0x0000001400077245 */ /* 0x000fe40000201000 */
[----:B0-----:R-:W-:-:S03]  /*6850*/  ISETP.NE.U32.AND P0, PT, R22, RZ, PT ;  /* 0x000000ff1600720c */ /* 0x001fc60003f05070 */
[----:B------:R-:W-:Y:S01]  /*6860*/  FMUL R9, R7, UR7 ;  /* 0x0000000707097c20 */ /* 0x000fe20008400000 */
[----:B------:R-:W-:Y:S01]  /*6870*/  ISETP.NE.AND.EX P0, PT, R23, RZ, PT, P0 ;  /* 0x000000ff1700720c */ /* 0x000fe20003f05300 */
[----:B------:R-:W0:Y:S01]  /*6880*/  LDC R8, c[0x0][0x144] ;  /* 0x00005100ff087b82 */ /* 0x000e220000000800 */
[-CC-:B-1----:R-:W-:Y:S01]  /*6890*/  SHF.R.U64 R12, R6, R10.reuse, R5.reuse ;  /* 0x0000000a060c7219 */ /* 0x182fe20000001205 */
[----:B------:R1:W0:Y:S01]  /*68a0*/  F2I.U32.TRUNC.NTZ R18, R9 ;  /* 0x0000000900127305 */ /* 0x000222000020f000 */
[----:B------:R-:W-:Y:S01]  /*68b0*/  SHF.R.U32.HI R5, RZ, R10, R5 ;  /* 0x0000000aff057219 */ /* 0x000fe20000011605 */
[----:B---3--:R-:W-:-:S04]  /*68c0*/  IMAD.MOV R11, RZ, RZ, -R11 ;  /* 0x000000ffff0b7224 */ /* 0x008fc800078e0a0b */
[----:B------:R-:W3:Y:S01]  /*68d0*/  LDC R19, c[0x0][0x148] ;  /* 0x00005200ff137b82 */ /* 0x000ee20000000800 */
[-CC-:B--2---:R-:W-:Y:S02]  /*68e0*/  SHF.R.U64 R15, R12, R16.reuse, R5.reuse ;  /* 0x000000100c0f7219 */ /* 0x184fe40000001205 */
[----:B------:R-:W-:-:S05]  /*68f0*/  SHF.R.U32.HI R6, RZ, R16, R5 ;  /* 0x00000010ff067219 */ /* 0x000fca0000011605 */
[----:B------:R-:W2:Y:S01]  /*6900*/  LDC R21, c[0x0][0x700] ;  /* 0x0001c000ff157b82 */ /* 0x000ea20000000800 */
[-CC-:B----4-:R-:W-:Y:S02]  /*6910*/  SHF.R.U64 R16, R15, R13.reuse, R6.reuse ;  /* 0x0000000d0f107219 */ /* 0x190fe40000001206 */
[----:B------:R-:W-:-:S03]  /*6920*/  SHF.R.U32.HI R7, RZ, R13, R6 ;  /* 0x0000000dff077219 */ /* 0x000fc60000011606 */
[----:B------:R-:W-:Y:S02]  /*6930*/  IMAD.MOV.U32 R6, RZ, RZ, R16 ;  /* 0x000000ffff067224 */ /* 0x000fe400078e0010 */
[----:B------:R-:W4:Y:S01]  /*6940*/  LDC R24, c[0x0][0x748] ;  /* 0x0001d200ff187b82 */ /* 0x000f220000000800 */
[----:B0-----:R-:W-:-:S07]  /*6950*/  IMAD R17, R8, R11, R17 ;  /* 0x0000000b08117224 */ /* 0x001fce00078e0211 */
[----:B------:R-:W0:Y:S08]  /*6960*/  LDC R25, c[0x0][0x738] ;  /* 0x0001ce00ff197b82 */ /* 0x000e300000000800 */
[----:B------:R-:W0:Y:S01]  /*6970*/  LDC R26, c[0x0][0x710] ;  /* 0x0001c400ff1a7b82 */ /* 0x000e220000000800 */
[----:B-1-3--:R-:W-:Y:S05]  /*6980*/  @!P0 BRA `(.L_x_149) ;  /* 0x0000000000288947 */ /* 0x00afea0003800000 */
[----:B------:R-:W1:Y:S02]  /*6990*/  LDC R5, c[0x0][0x74c] ;  /* 0x0001d300ff057b82 */ /* 0x000e640000000800 */
[----:B-1----:R-:W-:-:S05]  /*69a0*/  IADD3 R5, P0, R16, R5, RZ ;  /* 0x0000000510057210 */ /* 0x002fca0007f1e0ff */
        /* <DEDUP_REMOVED lines=8> */
.L_x_149:
[----:B------:R-:W-:Y:S01]  /*6a30*/  ISETP.NE.AND P0, PT, R0, 0x1, PT ;  /* 0x000000010000780c */ /* 0x000fe20003f05270 */
[----:B--2---:R-:W-:Y:S01]  /*6a40*/  VIADD R9, R21, 0xffffffff ;  /* 0xffffffff15097836 */ /* 0x004fe20000000000 */
[----:B----4-:R-:W-:Y:S01]  /*6a50*/  SHF.R.U64 R6, R6, R24, R7 ;  /* 0x0000001806067219 */ /* 0x010fe20000001207 */
[----:B------:R-:W-:Y:S01]  /*6a60*/  IMAD.MOV R18, RZ, RZ, -R18 ;  /* 0x000000ffff127224 */ /* 0x000fe200078e0a12 */
[----:B------:R-:W-:Y:S02]  /*6a70*/  LOP3.LUT R5, R15, R112, RZ, 0xc0, !PT ;  /* 0x000000700f057212 */ /* 0x000fe400078ec0ff */
[----:B------:R-:W-:Y:S01]  /*6a80*/  LOP3.LUT R12, R12, R9, RZ, 0xc0, !PT ;  /* 0x000000090c0c7212 */ /* 0x000fe200078ec0ff */
[----:B------:R-:W-:Y:S02]  /*6a90*/  IMAD.MOV R7, RZ, RZ, -R6 ;  /* 0x000000ffff077224 */ /* 0x000fe400078e0a06 */
[----:B------:R-:W-:Y:S02]  /*6aa0*/  IMAD R108, R104, R6, R5 ;  /* 0x00000006686c7224 */ /* 0x000fe400078e0205 */
[----:B0-----:R-:W-:-:S02]  /*6ab0*/  IMAD R5, R7, R25, R16 ;  /* 0x0000001907057224 */ /* 0x001fc400078e0210 */
[----:B------:R-:W-:Y:S02]  /*6ac0*/  @P0 IMAD R17, R19, R18, R20 ;  /* 0x0000001213110224 */ /* 0x000fe400078e0214 */
[----:B------:R-:W-:Y:S02]  /*6ad0*/  IMAD R5, R5, R21, R12 ;  /* 0x0000001505057224 */ /* 0x000fe400078e020c */
[----:B------:R-:W-:Y:S02]  /*6ae0*/  IMAD R108, R108, R26, R17 ;  /* 0x0000001a6c6c7224 */ /* 0x000fe400078e0211 */
[----:B------:R-:W-:-:S03]  /*6af0*/  IMAD.MOV.U32 R6, RZ, RZ, 0x1 ;  /* 0x00000001ff067424 */ /* 0x000fc600078e00ff */
[----:B------:R-:W-:Y:S02]  /*6b00*/  SEL R10, R5, R108, !P0 ;  /* 0x0000006c050a7207 */ /* 0x000fe40004000000 */
[----:B------:R-:W-:Y:S01]  /*6b10*/  SEL R108, R108, R5, !P0 ;  /* 0x000000056c6c7207 */ /* 0x000fe20004000000 */
[----:B------:R-:W-:-:S07]  /*6b20*/  IMAD.MOV.U32 R5, RZ, RZ, R14 ;  /* 0x000000ffff057224 */ /* 0x000fce00078e000e */
.L_x_147:
[----:B------:R-:W-:-:S13]  /*6b30*/  LOP3.LUT P0, RZ, R6, 0xff, RZ, 0xc0, !PT ;  /* 0x000000ff06ff7812 */ /* 0x000fda000780c0ff */
[----:B------:R-:W-:Y:S05]  /*6b40*/  @P0 BRA `(.L_x_150) ;  /* 0xffffffa400dc0947 */ /* 0x000fea000383ffff */
[----:B------:R-:W-:Y:S05]  /*6b50*/  EXIT ;  /* 0x000000000000794d */ /* 0x000fea0003800000 */
.L_x_4:
        /* <DEDUP_REMOVED lines=26> */
.L_x_152:
[-CC-:B------:R-:W-:Y:S01]  /*6d00*/  SHF.R.U64 R16, R16, R10.reuse, R17.reuse ;  /* 0x0000000a10107219 */ /* 0x180fe20000001211 */
[----:B------:R-:W0:Y:S01]  /*6d10*/  LDC R14, c[0x0][0x718] ;  /* 0x0001c600ff0e7b82 */ /* 0x000e220000000800 */
[----:B------:R-:W-:Y:S01]  /*6d20*/  SHF.R.U32.HI R9, RZ, R10, R17 ;  /* 0x0000000aff097219 */ /* 0x000fe20000011611 */
[----:B------:R-:W-:Y:S01]  /*6d30*/  ULDC UR5, c[0x0][0x150] ;  /* 0x0000540000057ab9 */ /* 0x000fe20000000800 */
[----:B------:R-:W-:Y:S02]  /*6d40*/  I2FP.F32.U32 R10, R8 ;  /* 0x00000008000a7245 */ /* 0x000fe40000201000 */
[----:B------:R-:W-:-:S03]  /*6d50*/  IADD3 R15, P0, RZ, -R16, RZ ;  /* 0x80000010ff0f7210 */ /* 0x000fc60007f1e0ff */
[----:B------:R-:W1:Y:S01]  /*6d60*/  LDC.64 R26, c[0x0][0x740] ;  /* 0x0001d000ff1a7b82 */ /* 0x000e620000000a00 */
[----:B------:R-:W-:Y:S01]  /*6d70*/  FMUL R17, R10, UR5 ;  /* 0x000000050a117c20 */ /* 0x000fe20008400000 */
[----:B------:R-:W-:Y:S01]  /*6d80*/  IMAD.X R9, RZ, RZ, ~R9, P0 ;  /* 0x000000ffff097224 */ /* 0x000fe200000e0e09 */
[----:B------:R-:W-:Y:S01]  /*6d90*/  ULDC UR5, c[0x0][0x154] ;  /* 0x0000550000057ab9 */ /* 0x000fe20000000800 */
[----:B------:R-:W-:-:S03]  /*6da0*/  IMAD.WIDE.U32 R12, R15, R22, R2 ;  /* 0x000000160f0c7225 */ /* 0x000fc600078e0002 */
[----:B------:R-:W2:Y:S01]  /*6db0*/  F2I.U32.TRUNC.NTZ R17, R17 ;  /* 0x0000001100117305 */ /* 0x000ea2000020f000 */
[----:B------:R-:W3:Y:S01]  /*6dc0*/  LDC R19, c[0x0][0x144] ;  /* 0x00005100ff137b82 */ /* 0x000ee20000000800 */
[----:B------:R-:W-:-:S04]  /*6dd0*/  IMAD R10, R9, R22, RZ ;  /* 0x00000016090a7224 */ /* 0x000fc800078e02ff */
[----:B------:R-:W-:-:S03]  /*6de0*/  IMAD R9, R15, R23, R10 ;  /* 0x000000170f097224 */ /* 0x000fc600078e020a */
[----:B------:R-:W4:Y:S01]  /*6df0*/  LDC R18, c[0x0][0x708] ;  /* 0x0001c200ff127b82 */ /* 0x000f220000000800 */
[----:B------:R-:W-:Y:S01]  /*6e00*/  IMAD.IADD R9, R13, 0x1, R9 ;  /* 0x000000010d097824 */ /* 0x000fe200078e0209 */
[----:B------:R-:W-:-:S04]  /*6e10*/  I2FP.F32.U32 R13, R11 ;  /* 0x0000000b000d7245 */ /* 0x000fc80000201000 */
[-C--:B0-----:R-:W-:Y:S01]  /*6e20*/  SHF.R.U64 R10, R12, R14.reuse, R9 ;  /* 0x0000000e0c0a7219 */ /* 0x081fe20000001209 */
[----:B--2---:R-:W-:Y:S01]  /*6e30*/  IMAD.MOV R12, RZ, RZ, -R17 ;  /* 0x000000ffff0c7224 */ /* 0x004fe200078e0a11 */
[----:B------:R-:W0:Y:S01]  /*6e40*/  LDC R15, c[0x0][0x758] ;  /* 0x0001d600ff0f7b82 */ /* 0x000e220000000800 */
[----:B-1----:R-:W-:Y:S01]  /*6e50*/  ISETP.NE.U32.AND P0, PT, R26, RZ, PT ;  /* 0x000000ff1a00720c */ /* 0x002fe20003f05070 */
[----:B------:R-:W-:Y:S01]  /*6e60*/  FMUL R13, R13, UR5 ;  /* 0x000000050d0d7c20 */ /* 0x000fe20008400000 */
[----:B------:R-:W-:Y:S01]  /*6e70*/  SHF.R.U32.HI R9, RZ, R14, R9 ;  /* 0x0000000eff097219 */ /* 0x000fe20000011609 */
[----:B------:R-:W-:Y:S01]  /*6e80*/  IMAD.MOV.U32 R14, RZ, RZ, -0x1 ;  /* 0xffffffffff0e7424 */ /* 0x000fe200078e00ff */
[----:B------:R-:W-:-:S03]  /*6e90*/  ISETP.NE.AND.EX P0, PT, R27, RZ, PT, P0 ;  /* 0x000000ff1b00720c */ /* 0x000fc60003f05300 */
[----:B------:R-:W1:Y:S01]  /*6ea0*/  LDC R20, c[0x0][0x148] ;  /* 0x00005200ff147b82 */ /* 0x000e620000000800 */
[----:B---3--:R-:W-:Y:S02]  /*6eb0*/  IMAD R24, R19, R12, R8 ;  /* 0x0000000c13187224 */ /* 0x008fe400078e0208 */
[----:B------:R-:W-:-:S05]  /*6ec0*/  IMAD.MOV.U32 R12, RZ, RZ, 0x1 ;  /* 0x00000001ff0c7424 */ /* 0x000fca00078e00ff */
[----:B------:R-:W2:Y:S01]  /*6ed0*/  LDC R22, c[0x0][0x700] ;  /* 0x0001c000ff167b82 */ /* 0x000ea20000000800 */
[-CC-:B----4-:R-:W-:Y:S02]  /*6ee0*/  SHF.R.U64 R19, R10, R18.reuse, R9.reuse ;  /* 0x000000120a137219 */ /* 0x190fe40000001209 */
[----:B------:R-:W-:Y:S02]  /*6ef0*/  SHF.R.U32.HI R8, RZ, R18, R9 ;  /* 0x00000012ff087219 */ /* 0x000fe40000011609 */
[----:B------:R3:W4:Y:S03]  /*6f00*/  F2I.U32.TRUNC.NTZ R18, R13 ;  /* 0x0000000d00127305 */ /* 0x000726000020f000 */
[----:B------:R-:W1:Y:S01]  /*6f10*/  LDC R23, c[0x0][0x748] ;  /* 0x0001d200ff177b82 */ /* 0x000e620000000800 */
[-C--:B0-----:R-:W-:Y:S02]  /*6f20*/  SHF.R.U64 R21, R19, R15.reuse, R8 ;  /* 0x0000000f13157219 */ /* 0x081fe40000001208 */
[----:B------:R-:W-:-:S02]  /*6f30*/  SHF.L.U32 R14, R14, R15, RZ ;  /* 0x0000000f0e0e7219 */ /* 0x000fc400000006ff */
[-C--:B------:R-:W-:Y:S01]  /*6f40*/  SHF.R.U32.HI R9, RZ, R15.reuse, R8 ;  /* 0x0000000fff097219 */ /* 0x080fe20000011608 */
[----:B------:R-:W-:Y:S01]  /*6f50*/  IMAD.MOV.U32 R8, RZ, RZ, R21 ;  /* 0x000000ffff087224 */ /* 0x000fe200078e0015 */
[----:B------:R-:W-:Y:S01]  /*6f60*/  SHF.L.U32 R28, R12, R15, RZ ;  /* 0x0000000f0c1c7219 */ /* 0x000fe200000006ff */
[----:B------:R-:W0:Y:S01]  /*6f70*/  LDC R25, c[0x0][0x738] ;  /* 0x0001ce00ff197b82 */ /* 0x000e220000000800 */
[----:B------:R-:W-:-:S07]  /*6f80*/  LOP3.LUT R30, RZ, R14, RZ, 0x33, !PT ;  /* 0x0000000eff1e7212 */ /* 0x000fce00078e33ff */
[----:B------:R-:W0:Y:S01]  /*6f90*/  LDC R29, c[0x0][0x710] ;  /* 0x0001c400ff1d7b82 */ /* 0x000e220000000800 */
        /* <DEDUP_REMOVED lines=11> */
.L_x_153:
[----:B------:R-:W-:Y:S01]  /*7050*/  ISETP.NE.AND P0, PT, R0, 0x1, PT ;  /* 0x000000010000780c */ /* 0x000fe20003f05270 */
[----:B--2---:R-:W-:Y:S01]  /*7060*/  VIADD R15, R22, 0xffffffff ;  /* 0xffffffff160f7836 */ /* 0x004fe20000000000 */
[----:B-1----:R-:W-:Y:S01]  /*7070*/  SHF.R.U64 R9, R8, R23, R9 ;  /* 0x0000001708097219 */ /* 0x002fe20000001209 */
[----:B------:R-:W-:Y:S01]  /*7080*/  IMAD.MOV R18, RZ, RZ, -R18 ;  /* 0x000000ffff127224 */ /* 0x000fe200078e0a12 */
[----:B------:R-:W-:-:S03]  /*7090*/  LOP3.LUT R8, R19, R30, RZ, 0xc0, !PT ;  /* 0x0000001e13087212 */ /* 0x000fc600078ec0ff */
[----:B------:R-:W-:Y:S02]  /*70a0*/  IMAD.MOV R12, RZ, RZ, -R9 ;  /* 0x000000ffff0c7224 */ /* 0x000fe400078e0a09 */
[----:B------:R-:W-:Y:S01]  /*70b0*/  IMAD R13, R28, R9, R8 ;  /* 0x000000091c0d7224 */ /* 0x000fe200078e0208 */
[----:B------:R-:W-:Y:S01]  /*70c0*/  LOP3.LUT R9, R10, R15, RZ, 0xc0, !PT ;  /* 0x0000000f0a097212 */ /* 0x000fe200078ec0ff */
[----:B0-----:R-:W-:Y:S02]  /*70d0*/  IMAD R8, R12, R25, R21 ;  /* 0x000000190c087224 */ /* 0x001fe400078e0215 */
[----:B------:R-:W-:Y:S02]  /*70e0*/  @P0 IMAD R24, R20, R18, R11 ;  /* 0x0000001214180224 */ /* 0x000fe400078e020b */
[----:B------:R-:W-:Y:S02]  /*70f0*/  IMAD R8, R8, R22, R9 ;  /* 0x0000001608087224 */ /* 0x000fe400078e0209 */
[----:B------:R-:W-:-:S02]  /*7100*/  IMAD R13, R13, R29, R24 ;  /* 0x0000001d0d0d7224 */ /* 0x000fc400078e0218 */
[----:B------:R-:W-:Y:S02]  /*7110*/  IMAD.MOV.U32 R12, RZ, RZ, 0x1 ;  /* 0x00000001ff0c7424 */ /* 0x000fe400078e00ff */
[----:B------:R-:W-:Y:S01]  /*7120*/  IMAD.MOV.U32 R10, RZ, RZ, R16 ;  /* 0x000000ffff0a7224 */ /* 0x000fe200078e0010 */
[----:B------:R-:W-:Y:S02]  /*7130*/  SEL R17, R8, R13, !P0 ;  /* 0x0000000d08117207 */ /* 0x000fe40004000000 */
[----:B------:R-:W-:-:S07]  /*7140*/  SEL R13, R13, R8, !P0 ;  /* 0x000000080d0d7207 */ /* 0x000fce0004000000 */
.L_x_151:
[----:B------:R-:W-:-:S08]  /*7150*/  NOP ;  /* 0x0000000000007918 */ /* 0x000fd00000000000 */
[----:B------:R-:W0:-:S00]  /*7160*/  USETMAXREG.DEALLOC.CTAPOOL 0x28 ;  /* 0x00000028000079c8 */ /* 0x000e0000080e0500 */
[----:B0-----:R-:W-:-:S13]  /*7170*/  ISETP.NE.AND P0, PT, R5, RZ, PT ;  /* 0x000000ff0500720c */ /* 0x001fda0003f05270 */
[----:B------:R-:W-:Y:S05]  /*7180*/  @P0 EXIT ;  /* 0x000000000000094d */ /* 0x000fea0003800000 */
[----:B------:R-:W-:Y:S01]  /*7190*/  LOP3.LUT P0, RZ, R12, 0xff, RZ, 0xc0, !PT ;  /* 0x000000ff0cff7812 */ /* 0x000fe2000780c0ff */
[----:B------:R-:W-:Y:S02]  /*71a0*/  IMAD.MOV.U32 R12, RZ, RZ, 0x1 ;  /* 0x00000001ff0c7424 */ /* 0x000fe400078e00ff */
[----:B------:R-:W-:-:S10]  /*71b0*/  IMAD.MOV.U32 R5, RZ, RZ, RZ ;  /* 0x000000ffff057224 */ /* 0x000fd400078e00ff */
[----:B------:R-:W-:Y:S05]  /*71c0*/  @!P0 BRA `(.L_x_154) ;  /* 0x0000000c004c8947 */ /* 0x000fea0003800000 */
[----:B------:R-:W0:Y:S01]  /*71d0*/  LDC R5, c[0x0][0x28c] ;  /* 0x0000a300ff057b82 */ /* 0x000e220000000800 */
[----:B------:R-:W-:Y:S01]  /*71e0*/  LOP3.LUT P0, RZ, R6, 0x1f, RZ, 0xc0, !PT ;  /* 0x0000001f06ff7812 */ /* 0x000fe2000780c0ff */
[----:B------:R-:W-:Y:S01]  /*71f0*/  ULDC UR6, c[0x0][0x758] ;  /* 0x0001d60000067ab9 */ /* 0x000fe20000000800 */
[----:B------:R-:W-:Y:S01]  /*7200*/  UMOV UR7, 0xffffffff ;  /* 0xffffffff00077882 */ /* 0x000fe20000000000 */
[----:B------:R-:W-:Y:S01]  /*7210*/  BSSY B0, `(.L_x_154) ;  /* 0x00000ce000007945 */ /* 0x000fe20003800000 */
[----:B------:R-:W-:Y:S01]  /*7220*/  USHF.L.U32 UR7, UR7, UR6, URZ ;  /* 0x0000000607077299 */ /* 0x000fe2000800063f */
[C---:B------:R-:W-:Y:S01]  /*7230*/  ISETP.NE.AND P3, PT, R7.reuse, RZ, PT ;  /* 0x000000ff0700720c */ /* 0x040fe20003f65270 */
[----:B------:R-:W-:Y:S01]  /*7240*/  IMAD.MOV.U32 R15, RZ, RZ, 0x1 ;  /* 0x00000001ff0f7424 */ /* 0x000fe200078e00ff */
[----:B------:R-:W-:Y:S01]  /*7250*/  ISETP.NE.OR P0, PT, R7, RZ, !P0 ;  /* 0x000000ff0700720c */ /* 0x000fe20004705670 */
[----:B------:R-:W-:Y:S01]  /*7260*/  IMAD.MOV.U32 R12, RZ, RZ, 0x1 ;  /* 0x00000001ff0c7424 */ /* 0x000fe200078e00ff */
[----:B------:R-:W-:Y:S01]  /*7270*/  LOP3.LUT R18, R4, 0x2, RZ, 0xfc, !PT ;  /* 0x0000000204127812 */ /* 0x000fe200078efcff */
[----:B------:R-:W-:Y:S01]  /*7280*/  ULDC UR5, c[0x0][0x700] ;  /* 0x0001c00000057ab9 */ /* 0x000fe20000000800 */
[----:B------:R-:W-:Y:S01]  /*7290*/  UMOV UR8, 0x1 ;  /* 0x0000000100087882 */ /* 0x000fe20000000000 */
[----:B------:R-:W-:-:S02]  /*72a0*/  UIADD3 UR5, UR5, -0x1, URZ ;  /* 0xffffffff05057890 */ /* 0x000fc4000fffe03f */
[----:B------:R-:W-:Y:S02]  /*72b0*/  USHF.L.U32 UR21, UR8, UR6, URZ ;  /* 0x0000000608157299 */ /* 0x000fe4000800063f */
[----:B------:R-:W-:Y:S01]  /*72c0*/  ULOP3.LUT UR13, URZ, UR7, URZ, 0x33, !UPT ;  /* 0x000000073f0d7292 */ /* 0x000fe2000f8e333f */
[----:B------:R-:W-:Y:S01]  /*72d0*/  ULDC.64 UR32, c[0x0][0x198] ;  /* 0x0000660000207ab9 */ /* 0x000fe20000000a00 */
[----:B0-----:R-:W-:-:S05]  /*72e0*/  VIADD R5, R5, 0x3f ;  /* 0x0000003f05057836 */ /* 0x001fca0000000000 */
[----:B------:R-:W-:-:S04]  /*72f0*/  SHF.R.S32.HI R6, RZ, 0x1f, R5 ;  /* 0x0000001fff067819 */ /* 0x000fc80000011405 */
[----:B------:R-:W-:Y:S01]  /*7300*/  LEA.HI R6, R6, R5, RZ, 0x6 ;  /* 0x0000000506067211 */ /* 0x000fe200078f30ff */
[----:B------:R-:W-:-:S03]  /*7310*/  IMAD.MOV.U32 R5, RZ, RZ, RZ ;  /* 0x000000ffff057224 */ /* 0x000fc600078e00ff */
[----:B------:R-:W-:-:S05]  /*7320*/  SHF.R.S32.HI R16, RZ, 0x6, R6 ;  /* 0x00000006ff107819 */ /* 0x000fca0000011406 */
[----:B------:R-:W-:-:S07]  /*7330*/  VIADD R14, R16, 0x1 ;  /* 0x00000001100e7836 */ /* 0x000fce0000000000 */
.L_x_166:
[----:B------:R-:W-:-:S03]  /*7340*/  UMOV UR6, 0xffffffff ;  /* 0xffffffff00067882 */ /* 0x000fc60000000000 */
[----:B------:R-:W-:Y:S05]  /*7350*/  BRA.DIV UR6, `(.L_x_155) ;  /* 0x0000001206507947 */ /* 0x000fea000b800000 */
[----:B------:R-:W-:-:S13]  /*7360*/  ELECT P1, URZ, PT ;  /* 0x00000000003f782f */ /* 0x000fda0003820000 */
.L_x_181:
[----:B------:R-:W0:Y:S01]  /*7370*/  LDC R6, c[0x0][0x28c] ;  /* 0x0000a300ff067b82 */ /* 0x000e220000000800 */
[----:B------:R-:W-:Y:S01]  /*7380*/  BSSY B1, `(.L_x_156) ;  /* 0x0000044000017945 */ /* 0x000fe20003800000 */
[----:B0-----:R-:W-:-:S13]  /*7390*/  ISETP.LT.OR P1, PT, R6, 0x1, !P1 ;  /* 0x000000010600780c */ /* 0x001fda0004f21670 */
[----:B------:R-:W-:Y:S05]  /*73a0*/  @P1 BRA `(.L_x_157) ;  /* 0x0000000400041947 */ /* 0x000fea0003800000 */
[----:B------:R-:W-:Y:S01]  /*73b0*/  IMAD.SHL.U32 R13, R13, 0x100, RZ ;  /* 0x000001000d0d7824 */ /* 0x000fe200078e00ff */
[----:B------:R-:W-:Y:S01]  /*73c0*/  CS2R R22, SRZ ;  /* 0x0000000000167805 */ /* 0x000fe2000001ff00 */
[----:B------:R-:W-:Y:S02]  /*73d0*/  IMAD.SHL.U32 R17, R17, 0x40, RZ ;  /* 0x0000004011117824 */ /* 0x000fe400078e00ff */
[----:B------:R-:W-:Y:S02]  /*73e0*/  IMAD.MOV.U32 R21, RZ, RZ, RZ ;  /* 0x000000ffff157224 */ /* 0x000fe400078e00ff */
[----:B------:R-:W-:Y:S02]  /*73f0*/  IMAD.MOV.U32 R6, RZ, RZ, R14 ;  /* 0x000000ffff067224 */ /* 0x000fe400078e000e */
[----:B------:R-:W-:Y:S02]  /*7400*/  IMAD.MOV.U32 R7, RZ, RZ, R12 ;  /* 0x000000ffff077224 */ /* 0x000fe400078e000c */
[----:B------:R-:W-:-:S07]  /*7410*/  IMAD.MOV.U32 R8, RZ, RZ, R5 ;  /* 0x000000ffff087224 */ /* 0x000fce00078e0005 */
.L_x_161:
[----:B------:R-:W0:Y:S01]  /*7420*/  S2R R20, SR_CgaCtaId ;  /* 0x0000000000147919 */ /* 0x000e220000008800 */
[----:B------:R-:W-:Y:S01]  /*7430*/  MOV R9, 0x400 ;  /* 0x0000040000097802 */ /* 0x000fe20000000f00 */
[----:B------:R-:W1:Y:S03]  /*7440*/  @!P3 LDC R11, c[0x0][0x640] ;  /* 0x00019000ff0bbb82 */ /* 0x000e660000000800 */
[----:B0-----:R-:W-:Y:S02]  /*7450*/  LEA R19, R20, R9, 0x18 ;  /* 0x0000000914137211 */ /* 0x001fe400078ec0ff */
[----:B------:R-:W-:-:S03]  /*7460*/  SHF.L.U32 R9, R7, 0x1f, RZ ;  /* 0x0000001f07097819 */ /* 0x000fc600000006ff */
[----:B------:R-:W-:-:S04]  /*7470*/  IMAD R20, R8, 0x8, R19 ;  /* 0x0000000808147824 */ /* 0x000fc800078e0213 */
[----:B------:R-:W0:Y:S02]  /*7480*/  SYNCS.PHASECHK.TRANS64.TRYWAIT P1, [R20+URZ+0x40], R9 ;  /* 0x00004009140075a7 */ /* 0x000e24000802017f */
[----:B01----:R-:W-:Y:S05]  /*7490*/  @!P1 BRA `(.L_x_158) ;  /* 0x0000001000209947 */ /* 0x003fea0003800000 */
.L_x_182:
[----:B0-----:R-:W-:Y:S01]  /*74a0*/  PRMT R9, R18, 0x9910, RZ ;  /* 0x0000991012097816 */ /* 0x001fe200000000ff */
[----:B------:R0:W-:Y:S03]  /*74b0*/  @!P3 SYNCS.ARRIVE.TRANS64 RZ, [R20+URZ], R11 ;  /* 0x0000000b14ffb9a7 */ /* 0x0001e6000800003f */
[----:B------:R-:W-:-:S13]  /*74c0*/  ISETP.NE.AND P1, PT, R9, 0x2, PT ;  /* 0x000000020900780c */ /* 0x000fda0003f25270 */
[----:B0-----:R-:W-:Y:S05]  /*74d0*/  @P1 BRA `(.L_x_159) ;  /* 0x0000000000041947 */ /* 0x001fea0003800000 */
[----:B------:R-:W-:Y:S01]  /*74e0*/  BPT.TRAP 0x1 ;  /* 0x000000040000795c */ /* 0x000fe20000300000 */
.L_x_159:
[----:B------:R-:W-:Y:S05]  /*74f0*/  @P0 BRA `(.L_x_160) ;  /* 0x0000000000040947 */ /* 0x000fea0003800000 */
[----:B------:R-:W-:Y:S01]  /*7500*/  BPT.TRAP 0x1 ;  /* 0x000000040000795c */ /* 0x000fe20000300000 */
.L_x_160:
[--C-:B------:R-:W-:Y:S01]  /*7510*/  IMAD R9, R8, 0x4000, R19.reuse ;  /* 0x0000400008097824 */ /* 0x100fe200078e0213 */
[----:B------:R-:W-:Y:S01]  /*7520*/  R2UR UR25, R20 ;  /* 0x00000000141972ca */ /* 0x000fe200000e0000 */
[----:B------:R-:W-:Y:S01]  /*7530*/  VIADD R6, R6, 0xffffffff ;  /* 0xffffffff06067836 */ /* 0x000fe20000000000 */
[----:B------:R-:W-:Y:S01]  /*7540*/  R2UR UR28, R10 ;  /* 0x000000000a1c72ca */ /* 0x000fe200000e0000 */
[----:B------:R-:W-:Y:S01]  /*7550*/  UIADD3 UR6, UP0, UR32, 0xf0, URZ ;  /* 0x000000f020067890 */ /* 0x000fe2000ff1e03f */
[----:B------:R-:W-:Y:S01]  /*7560*/  R2UR UR24, R9 ;  /* 0x00000000091872ca */ /* 0x000fe200000e0000 */
[C-C-:B------:R-:W-:Y:S01]  /*7570*/  IMAD R9, R8.reuse, 0x800, R19.reuse ;  /* 0x0000080008097824 */ /* 0x140fe200078e0213 */
[----:B------:R-:W-:Y:S01]  /*7580*/  R2UR UR27, R13 ;  /* 0x000000000d1b72ca */ /* 0x000fe200000e0000 */
[----:B------:R-:W-:Y:S01]  /*7590*/  IMAD R19, R8, 0x2000, R19 ;  /* 0x0000200008137824 */ /* 0x000fe200078e0213 */
[----:B------:R-:W-:Y:S01]  /*75a0*/  R2UR UR26, R22 ;  /* 0x00000000161a72ca */ /* 0x000fe200000e0000 */
[----:B------:R-:W-:Y:S01]  /*75b0*/  UIADD3 UR14, UP1, UR32, 0x1f0, URZ ;  /* 0x000001f0200e7890 */ /* 0x000fe2000ff3e03f */
[----:B------:R-:W-:Y:S01]  /*75c0*/  R2UR UR16, R9 ;  /* 0x00000000091072ca */ /* 0x000fe200000e0000 */
[----:B------:R-:W-:Y:S01]  /*75d0*/  UIADD3 UR34, UP2, UR32, 0x2f0, URZ ;  /* 0x000002f020227890 */ /* 0x000fe2000ff5e03f */
[----:B------:R-:W-:Y:S01]  /*75e0*/  R2UR UR8, R19 ;  /* 0x00000000130872ca */ /* 0x000fe200000e0000 */
[----:B------:R-:W-:Y:S01]  /*75f0*/  UIADD3.X UR7, URZ, UR33, URZ, UP0, !UPT ;  /* 0x000000213f077290 */ /* 0x000fe200087fe43f */
[----:B------:R-:W-:Y:S01]  /*7600*/  R2UR UR19, R23 ;  /* 0x00000000171372ca */ /* 0x000fe200000e0000 */
[----:B------:R-:W-:Y:S01]  /*7610*/  UIADD3.X UR15, URZ, UR33, URZ, UP1, !UPT ;  /* 0x000000213f0f7290 */ /* 0x000fe20008ffe43f */
[----:B------:R-:W-:Y:S01]  /*7620*/  R2UR UR10, R21 ;  /* 0x00000000150a72ca */ /* 0x000fe200000e0000 */
[----:B------:R-:W-:Y:S01]  /*7630*/  UIADD3 UR24, UR24, 0x180, URZ ;  /* 0x0000018018187890 */ /* 0x000fe2000fffe03f */
[----:B------:R-:W-:Y:S01]  /*7640*/  R2UR UR11, R17 ;  /* 0x00000000110b72ca */ /* 0x000fe200000e0000 */
[----:B------:R-:W-:Y:S01]  /*7650*/  VIADD R8, R8, 0x1 ;  /* 0x0000000108087836 */ /* 0x000fe20000000000 */
[----:B------:R-:W-:Y:S01]  /*7660*/  ISETP.GT.AND P2, PT, R6, 0x1, PT ;  /* 0x000000010600780c */ /* 0x000fe20003f44270 */
[----:B------:R-:W-:Y:S01]  /*7670*/  UIADD3.X UR35, URZ, UR33, URZ, UP2, !UPT ;  /* 0x000000213f237290 */ /* 0x000fe200097fe43f */
[----:B------:R-:W-:Y:S01]  /*7680*/  VIADD R23, R23, 0x1 ;  /* 0x0000000117177836 */ /* 0x000fe20000000000 */
[----:B------:R-:W-:Y:S01]  /*7690*/  UIADD3 UR16, UR16, 0x30180, URZ ;  /* 0x0003018010107890 */ /* 0x000fe2000fffe03f */
[----:B------:R-:W-:Y:S01]  /*76a0*/  ISETP.NE.AND P1, PT, R8, 0x8, PT ;  /* 0x000000080800780c */ /* 0x000fe20003f25270 */
[----:B------:R-:W-:Y:S01]  /*76b0*/  UIADD3 UR8, UR8, 0x20180, URZ ;  /* 0x0002018008087890 */ /* 0x000fe2000fffe03f */
[----:B------:R-:W-:Y:S01]  /*76c0*/  VIADD R22, R22, 0x20 ;  /* 0x0000002016167836 */ /* 0x000fe20000000000 */
[----:B------:R-:W-:Y:S01]  /*76d0*/  UMOV UR22, 0x0 ;  /* 0x0000000000167882 */ /* 0x000fe20000000000 */
[----:B------:R-:W-:Y:S01]  /*76e0*/  UMOV UR23, 0x10000000 ;  /* 0x1000000000177882 */ /* 0x000fe20000000000 */
[----:B------:R-:W-:Y:S01]  /*76f0*/  UMOV UR17, UR25 ;  /* 0x0000001900117c82 */ /* 0x000fe20008000000 */
[----:B------:R-:W-:Y:S01]  /*7700*/  UMOV UR20, UR28 ;  /* 0x0000001c00147c82 */ /* 0x000fe20008000000 */
[----:B------:R-:W-:Y:S01]  /*7710*/  UMOV UR18, UR27 ;  /* 0x0000001b00127c82 */ /* 0x000fe20008000000 */
[----:B------:R0:W-:Y:S01]  /*7720*/  UTMALDG.3D [UR24], [UR6], desc[UR22] ;  /* 0x00001618060075b4 */ /* 0x0001e20008011000 */
[----:B------:R-:W-:Y:S01]  /*7730*/  UMOV UR9, UR25 ;  /* 0x0000001900097c82 */ /* 0x000fe20008000000 */
[----:B------:R-:W-:Y:S01]  /*7740*/  UMOV UR12, UR28 ;  /* 0x0000001c000c7c82 */ /* 0x000fe20008000000 */
[----:B------:R-:W-:Y:S01]  /*7750*/  SEL R20, RZ, 0x1, P1 ;  /* 0x00000001ff147807 */ /* 0x000fe20000800000 */
[----:B------:R-:W-:Y:S01]  /*7760*/  VIADD R21, R21, 0x40 ;  /* 0x0000004015157836 */ /* 0x000fe20000000000 */
[----:B------:R-:W-:-:S02]  /*7770*/  SEL R8, R8, RZ, P1 ;  /* 0x000000ff08087207 */ /* 0x000fc40000800000 */
[----:B------:R-:W-:Y:S01]  /*7780*/  LOP3.LUT R7, R7, R20, RZ, 0x3c, !PT ;  /* 0x0000001407077212 */ /* 0x000fe200078e3cff */
[----:B------:R0:W-:Y:S01]  /*7790*/  UTMALDG.3D [UR16], [UR14], desc[UR22] ;  /* 0x000016100e0075b4 */ /* 0x0001e20008011000 */
[----:B------:R0:W-:Y:S02]  /*77a0*/  UTMALDG.3D [UR8], [UR34], desc[UR22] ;  /* 0x00001608220075b4 */ /* 0x0001e40008011000 */
[----:B0-----:R-:W-:Y:S05]  /*77b0*/  @P2 BRA `(.L_x_161) ;  /* 0xfffffffc00182947 */ /* 0x001fea000383ffff */
.L_x_157:
[----:B------:R-:W-:Y:S05]  /*77c0*/  BSYNC B1 ;  /* 0x0000000000017941 */ /* 0x000fea0003800000 */
.L_x_156:
[----:B------:R-:W-:Y:S01]  /*77d0*/  LOP3.LUT P2, RZ, R15, 0xff, RZ, 0xc0, !PT ;  /* 0x000000ff0fff7812 */ /* 0x000fe2000784c0ff */
[----:B------:R-:W-:Y:S01]  /*77e0*/  IMAD.IADD R5, R16, 0x1, R5 ;  /* 0x0000000110057824 */ /* 0x000fe200078e0205 */
[----:B------:R-:W-:Y:S01]  /*77f0*/  IADD3 R2, P4, R2, UR30, RZ ;  /* 0x0000001e02027c10 */ /* 0x000fe2000ff9e0ff */
[----:B------:R-:W-:Y:S01]  /*7800*/  ULDC.64 UR6, c[0x0][0x750] ;  /* 0x0001d40000067ab9 */ /* 0x000fe20000000a00 */
[----:B------:R-:W-:Y:S01]  /*7810*/  BSSY B1, `(.L_x_162) ;  /* 0x000006b000017945 */ /* 0x000fe20003800000 */
[----:B------:R-:W-:Y:S01]  /*7820*/  IMAD.MOV.U32 R13, RZ, RZ, -0x1 ;  /* 0xffffffffff0d7424 */ /* 0x000fe200078e00ff */
[----:B------:R-:W-:Y:S01]  /*7830*/  ISETP.GT.U32.AND P1, PT, R5, 0x7, PT ;  /* 0x000000070500780c */ /* 0x000fe20003f24070 */
[----:B------:R-:W-:Y:S01]  /*7840*/  IMAD.MOV.U32 R17, RZ, RZ, -0x1 ;  /* 0xffffffffff117424 */ /* 0x000fe200078e00ff */
[----:B------:R-:W-:Y:S01]  /*7850*/  SHF.R.U32.HI R6, RZ, 0x3, R5 ;  /* 0x00000003ff067819 */ /* 0x000fe20000011605 */
[----:B------:R-:W-:Y:S01]  /*7860*/  IMAD.MOV.U32 R10, RZ, RZ, -0x1 ;  /* 0xffffffffff0a7424 */ /* 0x000fe200078e00ff */
[----:B------:R-:W-:-:S02]  /*7870*/  ISETP.LT.U32.AND P1, PT, R16, 0x8, P1 ;  /* 0x000000081000780c */ /* 0x000fc40000f21070 */
[----:B------:R-:W-:Y:S01]  /*7880*/  IADD3.X R3, R3, UR4, RZ, P4, !PT ;  /* 0x0000000403037c10 */ /* 0x000fe2000a7fe4ff */
[----:B------:R-:W0:Y:S01]  /*7890*/  @P2 S2R R8, SR_CgaCtaId ;  /* 0x0000000000082919 */ /* 0x000e220000008800 */
[----:B------:R-:W-:Y:S02]  /*78a0*/  @P2 MOV R7, 0x400 ;  /* 0x0000040000072802 */ /* 0x000fe40000000f00 */
[----:B------:R-:W-:Y:S02]  /*78b0*/  ISETP.GE.U32.AND P4, PT, R2, UR6, PT ;  /* 0x0000000602007c0c */ /* 0x000fe4000bf86070 */
[----:B------:R-:W-:Y:S02]  /*78c0*/  LOP3.LUT R6, R6, 0x1, RZ, 0xc0, !PT ;  /* 0x0000000106067812 */ /* 0x000fe400078ec0ff */
[----:B------:R-:W-:Y:S02]  /*78d0*/  LOP3.LUT R5, R5, 0x7, RZ, 0xc0, !PT ;  /* 0x0000000705057812 */ /* 0x000fe400078ec0ff */
[----:B------:R-:W-:-:S02]  /*78e0*/  PRMT R15, RZ, 0x7610, R15 ;  /* 0x00007610ff0f7816 */ /* 0x000fc4000000000f */
[----:B0-----:R-:W-:-:S04]  /*78f0*/  @P2 LEA R7, R8, R7, 0x18 ;  /* 0x0000000708072211 */ /* 0x001fc800078ec0ff */
[----:B------:R0:W-:Y:S01]  /*7900*/  @P2 SYNCS.ARRIVE.TRANS64.A1T0 RZ, [R7+URZ+0x98], RZ ;  /* 0x000098ff07ff29a7 */ /* 0x0001e2000810003f */
[----:B------:R-:W-:-:S04]  /*7910*/  ISETP.NE.U32.AND P2, PT, R6, 0x1, PT ;  /* 0x000000010600780c */ /* 0x000fc80003f45070 */
[----:B------:R-:W-:Y:S02]  /*7920*/  ISETP.GT.U32.AND P2, PT, R16, 0x7, !P2 ;  /* 0x000000071000780c */ /* 0x000fe40005744070 */
[----:B0-----:R-:W-:Y:S02]  /*7930*/  SEL R7, RZ, 0x1, !P1 ;  /* 0x00000001ff077807 */ /* 0x001fe40004800000 */
[----:B------:R-:W-:Y:S02]  /*7940*/  ISETP.GE.U32.AND.EX P1, PT, R3, UR7, PT, P4 ;  /* 0x0000000703007c0c */ /* 0x000fe4000bf26140 */
[----:B------:R-:W-:-:S04]  /*7950*/  SEL R6, RZ, 0x1, !P2 ;  /* 0x00000001ff067807 */ /* 0x000fc80005000000 */
[----:B------:R-:W-:Y:S02]  /*7960*/  LOP3.LUT R12, R6, R12, R7, 0x96, !PT ;  /* 0x0000000c060c7212 */ /* 0x000fe400078e9607 */
[----:B------:R-:W-:-:S05]  /*7970*/  PRMT R6, RZ, 0x7610, R6 ;  /* 0x00007610ff067816 */ /* 0x000fca0000000006 */
[----:B------:R-:W-:Y:S05]  /*7980*/  @P1 BRA `(.L_x_163) ;  /* 0x00000004004c1947 */ /* 0x000fea0003800000 */
[----:B------:R-:W-:Y:S01]  /*7990*/  ULDC.64 UR6, c[0x0][0x728] ;  /* 0x0001ca0000067ab9 */ /* 0x000fe20000000a00 */
[----:B------:R-:W0:Y:S01]  /*79a0*/  S2R R17, SR_CTAID.X ;  /* 0x0000000000117919 */ /* 0x000e220000002500 */
[----:B------:R-:W-:Y:S01]  /*79b0*/  ISETP.NE.U32.AND P1, PT, RZ, UR6, PT ;  /* 0x00000006ff007c0c */ /* 0x000fe2000bf25070 */
[----:B------:R-:W-:Y:S01]  /*79c0*/  ULDC UR9, c[0x0][0x730] ;  /* 0x0001cc0000097ab9 */ /* 0x000fe20000000800 */
[----:B------:R-:W-:Y:S01]  /*79d0*/  IMAD.MOV.U32 R6, RZ, RZ, R2 ;  /* 0x000000ffff067224 */ /* 0x000fe200078e0002 */
[----:B------:R-:W1:Y:S01]  /*79e0*/  S2R R13, SR_CTAID.Y ;  /* 0x00000000000d7919 */ /* 0x000e620000002600 */
[----:B------:R-:W-:Y:S01]  /*79f0*/  ISETP.NE.AND.EX P1, PT, RZ, UR7, PT, P1 ;  /* 0x00000007ff007c0c */ /* 0x000fe2000bf25310 */
[----:B------:R-:W-:-:S12]  /*7a00*/  IMAD.MOV.U32 R7, RZ, RZ, R3 ;  /* 0x000000ffff077224 */ /* 0x000fd800078e0003 */
[----:B------:R-:W-:Y:S05]  /*7a10*/  @!P1 BRA `(.L_x_164) ;  /* 0x0000000000289947 */ /* 0x000fea0003800000 */
[----:B------:R-:W-:Y:S02]  /*7a20*/  ULDC UR8, c[0x0][0x734] ;  /* 0x0001cd0000087ab9 */ /* 0x000fe40000000800 */
[----:B------:R-:W-:-:S05]  /*7a30*/  IADD3 R11, P1, R2, UR8, RZ ;  /* 0x00000008020b7c10 */ /* 0x000fca000ff3e0ff */
[----:B------:R-:W-:-:S04]  /*7a40*/  IMAD.X R19, RZ, RZ, R3, P1 ;  /* 0x000000ffff137224 */ /* 0x000fc800008e0603 */
[----:B------:R-:W-:-:S04]  /*7a50*/  IMAD.WIDE.U32 R8, R19, UR6, RZ ;  /* 0x0000000613087c25 */ /* 0x000fc8000f8e00ff */
[----:B------:R-:W-:-:S04]  /*7a60*/  IMAD.WIDE.U32 R8, P1, R11, UR7, R8 ;  /* 0x000000070b087c25 */ /* 0x000fc8000f820008 */
[----:B------:R-:W-:-:S04]  /*7a70*/  IMAD.WIDE.U32 R10, R11, UR6, RZ ;  /* 0x000000060b0a7c25 */ /* 0x000fc8000f8e00ff */
[----:B------:R-:W-:Y:S01]  /*7a80*/  IMAD.X R7, RZ, RZ, RZ, P1 ;  /* 0x000000ffff077224 */ /* 0x000fe200008e06ff */
[----:B------:R-:W-:Y:S01]  /*7a90*/  IADD3 RZ, P1, R11, R8, RZ ;  /* 0x000000080bff7210 */ /* 0x000fe20007f3e0ff */
[----:B------:R-:W-:-:S04]  /*7aa0*/  IMAD.MOV.U32 R6, RZ, RZ, R9 ;  /* 0x000000ffff067224 */ /* 0x000fc800078e0009 */
[----:B------:R-:W-:-:S08]  /*7ab0*/  IMAD.WIDE.U32.X R6, R19, UR7, R6, P1 ;  /* 0x0000000713067c25 */ /* 0x000fd000088e0406 */
.L_x_164:
[--C-:B------:R-:W-:Y:S01]  /*7ac0*/  SHF.R.U64 R10, R6, UR9, R7.reuse ;  /* 0x00000009060a7c19 */ /* 0x100fe20008001207 */
[----:B------:R-:W-:Y:S01]  /*7ad0*/  ULDC.64 UR6, c[0x0][0x720] ;  /* 0x0001c80000067ab9 */ /* 0x000fe20000000a00 */
[----:B------:R-:W-:Y:S01]  /*7ae0*/  SHF.R.U32.HI R6, RZ, UR9, R7 ;  /* 0x00000009ff067c19 */ /* 0x000fe20008011607 */
[----:B------:R-:W2:Y:S01]  /*7af0*/  LDC R24, c[0x0][0x144] ;  /* 0x00005100ff187b82 */ /* 0x000ea20000000800 */
[----:B------:R-:W-:Y:S01]  /*7b00*/  IADD3 R9, P1, RZ, -R10, RZ ;  /* 0x8000000aff097210 */ /* 0x000fe20007f3e0ff */
[----:B------:R-:W-:Y:S01]  /*7b10*/  ULDC.64 UR10, c[0x0][0x740] ;  /* 0x0001d000000a7ab9 */ /* 0x000fe20000000a00 */
[----:B0-----:R-:W-:Y:S01]  /*7b20*/  I2FP.F32.U32 R11, R17 ;  /* 0x00000011000b7245 */ /* 0x001fe20000201000 */
[----:B------:R-:W-:Y:S02]  /*7b30*/  ULDC UR8, c[0x0][0x708] ;  /* 0x0001c20000087ab9 */ /* 0x000fe40000000800 */
[----:B------:R-:W-:Y:S01]  /*7b40*/  IMAD.X R6, RZ, RZ, ~R6, P1 ;  /* 0x000000ffff067224 */ /* 0x000fe200008e0e06 */
[----:B------:R-:W-:Y:S01]  /*7b50*/  ISETP.NE.U32.AND P1, PT, RZ, UR10, PT ;  /* 0x0000000aff007c0c */ /* 0x000fe2000bf25070 */
[----:B------:R-:W0:Y:S02]  /*7b60*/  LDC R20, c[0x0][0x148] ;  /* 0x00005200ff147b82 */ /* 0x000e240000000800 */
[----:B------:R-:W-:Y:S01]  /*7b70*/  IMAD R8, R6, UR6, RZ ;  /* 0x0000000606087c24 */ /* 0x000fe2000f8e02ff */
[----:B------:R-:W-:Y:S01]  /*7b80*/  ISETP.NE.AND.EX P1, PT, RZ, UR11, PT, P1 ;  /* 0x0000000bff007c0c */ /* 0x000fe2000bf25310 */
[----:B------:R-:W-:Y:S01]  /*7b90*/  IMAD.WIDE.U32 R6, R9, UR6, R2 ;  /* 0x0000000609067c25 */ /* 0x000fe2000f8e0002 */
[----:B------:R-:W-:-:S03]  /*7ba0*/  ULDC UR6, c[0x0][0x150] ;  /* 0x0000540000067ab9 */ /* 0x000fc60000000800 */
[----:B------:R-:W-:Y:S02]  /*7bb0*/  IMAD R9, R9, UR7, R8 ;  /* 0x0000000709097c24 */ /* 0x000fe4000f8e0208 */
[----:B------:R-:W-:Y:S01]  /*7bc0*/  FMUL R8, R11, UR6 ;  /* 0x000000060b087c20 */ /* 0x000fe20008400000 */
[----:B------:R-:W-:Y:S01]  /*7bd0*/  ULDC UR6, c[0x0][0x718] ;  /* 0x0001c60000067ab9 */ /* 0x000fe20000000800 */
[----:B------:R-:W-:Y:S01]  /*7be0*/  ULDC UR7, c[0x0][0x154] ;  /* 0x0000550000077ab9 */ /* 0x000fe20000000800 */
[----:B------:R-:W-:-:S03]  /*7bf0*/  IMAD.IADD R7, R7, 0x1, R9 ;  /* 0x0000000107077824 */ /* 0x000fc600078e0209 */
[----:B------:R-:W3:Y:S02]  /*7c00*/  F2I.U32.TRUNC.NTZ R8, R8 ;  /* 0x0000000800087305 */ /* 0x000ee4000020f000 */
[----:B------:R-:W-:Y:S02]  /*7c10*/  SHF.R.U64 R11, R6, UR6, R7 ;  /* 0x00000006060b7c19 */ /* 0x000fe40008001207 */
[----:B-1----:R-:W-:-:S05]  /*7c20*/  I2FP.F32.U32 R6, R13 ;  /* 0x0000000d00067245 */ /* 0x002fca0000201000 */
[----:B------:R-:W-:Y:S01]  /*7c30*/  FMUL R22, R6, UR7 ;  /* 0x0000000706167c20 */ /* 0x000fe20008400000 */
[----:B------:R-:W-:Y:S01]  /*7c40*/  SHF.R.U32.HI R6, RZ, UR6, R7 ;  /* 0x00000006ff067c19 */ /* 0x000fe20008011607 */
[----:B------:R-:W-:-:S03]  /*7c50*/  ULDC UR6, c[0x0][0x758] ;  /* 0x0001d60000067ab9 */ /* 0x000fc60000000800 */
[--C-:B------:R-:W-:Y:S01]  /*7c60*/  SHF.R.U64 R21, R11, UR8, R6.reuse ;  /* 0x000000080b157c19 */ /* 0x100fe20008001206 */
[----:B------:R-:W1:Y:S01]  /*7c70*/  F2I.U32.TRUNC.NTZ R22, R22 ;  /* 0x0000001600167305 */ /* 0x000e62000020f000 */
[----:B------:R-:W-:Y:S01]  /*7c80*/  SHF.R.U32.HI R6, RZ, UR8, R6 ;  /* 0x00000008ff067c19 */ /* 0x000fe20008011606 */
[----:B---3--:R-:W-:-:S03]  /*7c90*/  IMAD.MOV R8, RZ, RZ, -R8 ;  /* 0x000000ffff087224 */ /* 0x008fc600078e0a08 */
[--C-:B------:R-:W-:Y:S01]  /*7ca0*/  SHF.R.U64 R19, R21, UR6, R6.reuse ;  /* 0x0000000615137c19 */ /* 0x100fe20008001206 */
[----:B--2---:R-:W-:Y:S01]  /*7cb0*/  IMAD R17, R24, R8, R17 ;  /* 0x0000000818117224 */ /* 0x004fe200078e0211 */
[----:B------:R-:W-:-:S03]  /*7cc0*/  SHF.R.U32.HI R23, RZ, UR6, R6 ;  /* 0x00000006ff177c19 */ /* 0x000fc60008011606 */
[----:B------:R-:W-:Y:S02]  /*7cd0*/  IMAD.MOV.U32 R6, RZ, RZ, R19 ;  /* 0x000000ffff067224 */ /* 0x000fe400078e0013 */
[----:B------:R-:W-:Y:S01]  /*7ce0*/  IMAD.MOV.U32 R7, RZ, RZ, R23 ;  /* 0x000000ffff077224 */ /* 0x000fe200078e0017 */
[----:B-1----:R-:W-:Y:S06]  /*7cf0*/  @!P1 BRA `(.L_x_165) ;  /* 0x0000000000289947 */ /* 0x002fec0003800000 */
[----:B------:R-:W-:Y:S02]  /*7d00*/  ULDC UR6, c[0x0][0x74c] ;  /* 0x0001d30000067ab9 */ /* 0x000fe40000000800 */
[----:B------:R-:W-:-:S05]  /*7d10*/  IADD3 R7, P1, R19, UR6, RZ ;  /* 0x0000000613077c10 */ /* 0x000fca000ff3e0ff */
[----:B------:R-:W-:-:S04]  /*7d20*/  IMAD.X R23, RZ, RZ, R23, P1 ;  /* 0x000000ffff177224 */ /* 0x000fc800008e0617 */
[----:B------:R-:W-:-:S04]  /*7d30*/  IMAD.WIDE.U32 R8, R23, UR10, RZ ;  /* 0x0000000a17087c25 */ /* 0x000fc8000f8e00ff */
[----:B------:R-:W-:-:S04]  /*7d40*/  IMAD.WIDE.U32 R8, P1, R7, UR11, R8 ;  /* 0x0000000b07087c25 */ /* 0x000fc8000f820008 */
[----:B------:R-:W-:-:S04]  /*7d50*/  IMAD.WIDE.U32 R6, R7, UR10, RZ ;  /* 0x0000000a07067c25 */ /* 0x000fc8000f8e00ff */
[----:B------:R-:W-:Y:S01]  /*7d60*/  IMAD.MOV.U32 R6, RZ, RZ, R9 ;  /* 0x000000ffff067224 */ /* 0x000fe200078e0009 */
[----:B------:R-:W-:Y:S01]  /*7d70*/  IADD3 RZ, P2, R7, R8, RZ ;  /* 0x0000000807ff7210 */ /* 0x000fe20007f5e0ff */
[----:B------:R-:W-:-:S04]  /*7d80*/  IMAD.X R7, RZ, RZ, RZ, P1 ;  /* 0x000000ffff077224 */ /* 0x000fc800008e06ff */
[----:B------:R-:W-:-:S08]  /*7d90*/  IMAD.WIDE.U32.X R6, R23, UR11, R6, P2 ;  /* 0x0000000b17067c25 */ /* 0x000fd000090e0406 */
.L_x_165:
[----:B------:R-:W-:Y:S01]  /*7da0*/  ISETP.NE.AND P1, PT, R0, 0x1, PT ;  /* 0x000000010000780c */ /* 0x000fe20003f25270 */
[----:B------:R-:W-:Y:S01]  /*7db0*/  ULDC UR6, c[0x0][0x748] ;  /* 0x0001d20000067ab9 */ /* 0x000fe20000000800 */
[----:B------:R-:W-:Y:S01]  /*7dc0*/  IMAD.MOV R22, RZ, RZ, -R22 ;  /* 0x000000ffff167224 */ /* 0x000fe200078e0a16 */
[----:B------:R-:W-:Y:S01]  /*7dd0*/  SHF.R.U64 R6, R6, UR6, R7 ;  /* 0x0000000606067c19 */ /* 0x000fe20008001207 */
[----:B------:R-:W-:Y:S01]  /*7de0*/  ULDC UR6, c[0x0][0x738] ;  /* 0x0001ce0000067ab9 */ /* 0x000fe20000000800 */
[----:B------:R-:W-:Y:S01]  /*7df0*/  LOP3.LUT R21, R21, UR13, RZ, 0xc0, !PT ;  /* 0x0000000d15157c12 */ /* 0x000fe2000f8ec0ff */
[----:B------:R-:W-:Y:S02]  /*7e00*/  ULDC UR7, c[0x0][0x710] ;  /* 0x0001c40000077ab9 */ /* 0x000fe40000000800 */
[----:B------:R-:W-:Y:S02]  /*7e10*/  IMAD.MOV R8, RZ, RZ, -R6 ;  /* 0x000000ffff087224 */ /* 0x000fe400078e0a06 */
[----:B------:R-:W-:-:S02]  /*7e20*/  IMAD R6, R6, UR21, R21 ;  /* 0x0000001506067c24 */ /* 0x000fc4000f8e0215 */
[----:B------:R-:W-:Y:S01]  /*7e30*/  IMAD R19, R8, UR6, R19 ;  /* 0x0000000608137c24 */ /* 0x000fe2000f8e0213 */
[----:B------:R-:W-:Y:S01]  /*7e40*/  ULDC UR6, c[0x0][0x700] ;  /* 0x0001c00000067ab9 */ /* 0x000fe20000000800 */
[----:B0-----:R-:W-:Y:S01]  /*7e50*/  @P1 IMAD R17, R20, R22, R13 ;  /* 0x0000001614111224 */ /* 0x001fe200078e020d */
[----:B------:R-:W-:-:S03]  /*7e60*/  LOP3.LUT R20, R11, UR5, RZ, 0xc0, !PT ;  /* 0x000000050b147c12 */ /* 0x000fc6000f8ec0ff */
[----:B------:R-:W-:Y:S02]  /*7e70*/  IMAD R13, R6, UR7, R17 ;  /* 0x00000007060d7c24 */ /* 0x000fe4000f8e0211 */
[----:B------:R-:W-:Y:S02]  /*7e80*/  IMAD R8, R19, UR6, R20 ;  /* 0x0000000613087c24 */ /* 0x000fe4000f8e0214 */
[----:B------:R-:W-:-:S03]  /*7e90*/  IMAD.MOV.U32 R6, RZ, RZ, 0x1 ;  /* 0x00000001ff067424 */ /* 0x000fc600078e00ff */
[----:B------:R-:W-:Y:S02]  /*7ea0*/  SEL R17, R8, R13, !P1 ;  /* 0x0000000d08117207 */ /* 0x000fe40004800000 */
[----:B------:R-:W-:-:S07]  /*7eb0*/  SEL R13, R13, R8, !P1 ;  /* 0x000000080d0d7207 */ /* 0x000fce0004800000 */
.L_x_163:
[----:B------:R-:W-:Y:S05]  /*7ec0*/  BSYNC B1 ;  /* 0x0000000000017941 */ /* 0x000fea0003800000 */
.L_x_162:
[----:B------:R-:W-:-:S13]  /*7ed0*/  LOP3.LUT P1, RZ, R6, 0xff, RZ, 0xc0, !PT ;  /* 0x000000ff06ff7812 */ /* 0x000fda000782c0ff */
[----:B------:R-:W-:Y:S05]  /*7ee0*/  @P1 BRA `(.L_x_166) ;  /* 0xfffffff400141947 */ /* 0x000fea000383ffff */
[----:B------:R-:W-:Y:S05]  /*7ef0*/  BSYNC B0 ;  /* 0x0000000000007941 */ /* 0x000fea0003800000 */
.L_x_154:
[----:B------:R-:W-:-:S03]  /*7f00*/  UMOV UR6, 0xffffffff ;  /* 0xffffffff00067882 */ /* 0x000fc60000000000 */
[----:B------:R-:W-:Y:S05]  /*7f10*/  BRA.DIV UR6, `(.L_x_167) ;  /* 0x0000000606947947 */ /* 0x000fea000b800000 */
[----:B------:R-:W-:-:S13]  /*7f20*/  ELECT P0, URZ, PT ;  /* 0x00000000003f782f */ /* 0x000fda0003800000 */
.L_x_185:
[----:B------:R-:W-:Y:S04]  /*7f30*/  BSSY B0, `(.L_x_168) ;  /* 0x000004f000007945 */ /* 0x000fe80003800000 */
[----:B------:R-:W-:Y:S05]  /*7f40*/  @!P0 BRA `(.L_x_169) ;  /* 0x0000000400348947 */ /* 0x000fea0003800000 */
[----:B------:R-:W-:-:S04]  /*7f50*/  LOP3.LUT R4, R4, 0x2, RZ, 0xfc, !PT ;  /* 0x0000000204047812 */ /* 0x000fc800078efcff */
[----:B------:R-:W-:-:S13]  /*7f60*/  ISETP.NE.AND P0, PT, R4, 0x3, PT ;  /* 0x000000030400780c */ /* 0x000fda0003f05270 */
[----:B------:R-:W-:Y:S05]  /*7f70*/  @!P0 BRA `(.L_x_170) ;  /* 0x0000000000048947 */ /* 0x000fea0003800000 */
[----:B------:R-:W-:Y:S01]  /*7f80*/  BPT.TRAP 0x1 ;  /* 0x000000040000795c */ /* 0x000fe20000300000 */
.L_x_170:
[----:B------:R-:W0:Y:S01]  /*7f90*/  S2R R3, SR_CgaCtaId ;  /* 0x0000000000037919 */ /* 0x000e220000008800 */
[----:B------:R-:W-:Y:S02]  /*7fa0*/  MOV R0, 0x400 ;  /* 0x0000040000007802 */ /* 0x000fe40000000f00 */
[----:B------:R-:W-:Y:S02]  /*7fb0*/  SHF.L.U32 R2, R12, 0x1f, RZ ;  /* 0x0000001f0c027819 */ /* 0x000fe400000006ff */
[----:B0-----:R-:W-:-:S05]  /*7fc0*/  LEA R0, R3, R0, 0x18 ;  /* 0x0000000003007211 */ /* 0x001fca00078ec0ff */
[----:B------:R-:W-:-:S04]  /*7fd0*/  VIADD R0, R0, 0x40 ;  /* 0x0000004000007836 */ /* 0x000fc80000000000 */
[C---:B------:R-:W-:Y:S02]  /*7fe0*/  IMAD R7, R5.reuse, 0x8, R0 ;  /* 0x0000000805077824 */ /* 0x040fe400078e0200 */
[----:B------:R-:W-:Y:S02]  /*7ff0*/  VIADD R5, R5, 0x1 ;  /* 0x0000000105057836 */ /* 0x000fe40000000000 */
[----:B------:R-:W0:Y:S03]  /*8000*/  SYNCS.PHASECHK.TRANS64.TRYWAIT P0, [R7+URZ], R2 ;  /* 0x00000002070075a7 */ /* 0x000e26000800017f */
[----:B------:R-:W-:-:S04]  /*8010*/  ISETP.NE.AND P1, PT, R5, 0x8, PT ;  /* 0x000000080500780c */ /* 0x000fc80003f25270 */
[----:B------:R-:W-:Y:S02]  /*8020*/  SEL R3, RZ, 0x1, P1 ;  /* 0x00000001ff037807 */ /* 0x000fe40000800000 */
[----:B------:R-:W-:Y:S02]  /*8030*/  SEL R5, R5, RZ, P1 ;  /* 0x000000ff05057207 */ /* 0x000fe40000800000 */
[----:B------:R-:W-:-:S03]  /*8040*/  LOP3.LUT R12, R12, R3, RZ, 0x3c, !PT ;  /* 0x000000030c0c7212 */ /* 0x000fc600078e3cff */
[----:B------:R-:W-:Y:S01]  /*8050*/  IMAD R9, R5, 0x8, R0 ;  /* 0x0000000805097824 */ /* 0x000fe200078e0200 */
[----:B------:R-:W-:Y:S01]  /*8060*/  SHF.L.U32 R4, R12, 0x1f, RZ ;  /* 0x0000001f0c047819 */ /* 0x000fe200000006ff */
[----:B0-----:R-:W-:Y:S06]  /*8070*/  @!P0 BRA `(.L_x_171) ;  /* 0x0000000400608947 */ /* 0x001fec0003800000 */
.L_x_186:
[----:B------:R-:W1:Y:S01]  /*8080*/  SYNCS.PHASECHK.TRANS64.TRYWAIT P0, [R9+URZ], R4 ;  /* 0x00000004090075a7 */ /* 0x000e62000800017f */
[----:B0-----:R-:W-:-:S05]  /*8090*/  VIADD R2, R5, 0x1 ;  /* 0x0000000105027836 */ /* 0x001fca0000000000 */
[----:B------:R-:W-:-:S04]  /*80a0*/  ISETP.NE.AND P1, PT, R2, 0x8, PT ;  /* 0x000000080200780c */ /* 0x000fc80003f25270 */
[----:B------:R-:W-:Y:S02]  /*80b0*/  SEL R3, RZ, 0x1, P1 ;  /* 0x00000001ff037807 */ /* 0x000fe40000800000 */
[----:B------:R-:W-:Y:S02]  /*80c0*/  SEL R7, R2, RZ, P1 ;  /* 0x000000ff02077207 */ /* 0x000fe40000800000 */
[----:B------:R-:W-:-:S03]  /*80d0*/  LOP3.LUT R12, R12, R3, RZ, 0x3c, !PT ;  /* 0x000000030c0c7212 */ /* 0x000fc600078e3cff */
[----:B------:R-:W-:Y:S01]  /*80e0*/  IMAD R6, R7, 0x8, R0 ;  /* 0x0000000807067824 */ /* 0x000fe200078e0200 */
[----:B------:R-:W-:Y:S01]  /*80f0*/  SHF.L.U32 R5, R12, 0x1f, RZ ;  /* 0x0000001f0c057819 */ /* 0x000fe200000006ff */
[----:B-1----:R-:W-:Y:S06]  /*8100*/  @!P0 BRA `(.L_x_172) ;  /* 0x0000000400508947 */ /* 0x002fec0003800000 */
.L_x_187:
[----:B------:R-:W1:Y:S01]  /*8110*/  SYNCS.PHASECHK.TRANS64.TRYWAIT P0, [R6+URZ], R5 ;  /* 0x00000005060075a7 */ /* 0x000e62000800017f */
[----:B------:R-:W-:-:S05]  /*8120*/  VIADD R2, R7, 0x1 ;  /* 0x0000000107027836 */ /* 0x000fca0000000000 */
[----:B------:R-:W-:-:S04]  /*8130*/  ISETP.NE.AND P1, PT, R2, 0x8, PT ;  /* 0x000000080200780c */ /* 0x000fc80003f25270 */
[----:B------:R-:W-:Y:S02]  /*8140*/  SEL R3, RZ, 0x1, P1 ;  /* 0x00000001ff037807 */ /* 0x000fe40000800000 */
[----:B------:R-:W-:Y:S02]  /*8150*/  SEL R7, R2, RZ, P1 ;  /* 0x000000ff02077207 */ /* 0x000fe40000800000 */
[----:B------:R-:W-:-:S03]  /*8160*/  LOP3.LUT R12, R12, R3, RZ, 0x3c, !PT ;  /* 0x000000030c0c7212 */ /* 0x000fc600078e3cff */
[----:B0-----:R-:W-:Y:S01]  /*8170*/  IMAD R9, R7, 0x8, R0 ;  /* 0x0000000807097824 */ /* 0x001fe200078e0200 */
[----:B------:R-:W-:Y:S01]  /*8180*/  SHF.L.U32 R4, R12, 0x1f, RZ ;  /* 0x0000001f0c047819 */ /* 0x000fe200000006ff */
[----:B-1----:R-:W-:Y:S06]  /*8190*/  @!P0 BRA `(.L_x_173) ;  /* 0x0000000400408947 */ /* 0x002fec0003800000 */
.L_x_188:
        /* <DEDUP_REMOVED lines=9> */
.L_x_189:
        /* <DEDUP_REMOVED lines=9> */
.L_x_190:
        /* <DEDUP_REMOVED lines=9> */
.L_x_191:
[----:B------:R-:W1:Y:S01]  /*8350*/  SYNCS.PHASECHK.TRANS64.TRYWAIT P0, [R6+URZ], R5 ;  /* 0x00000005060075a7 */ /* 0x000e62000800017f */
[----:B------:R-:W-:-:S05]  /*8360*/  VIADD R2, R7, 0x1 ;  /* 0x0000000107027836 */ /* 0x000fca0000000000 */
[----:B------:R-:W-:-:S04]  /*8370*/  ISETP.NE.AND P1, PT, R2, 0x8, PT ;  /* 0x000000080200780c */ /* 0x000fc80003f25270 */
[----:B0-----:R-:W-:Y:S02]  /*8380*/  SEL R4, RZ, 0x1, P1 ;  /* 0x00000001ff047807 */ /* 0x001fe40000800000 */
[----:B------:R-:W-:Y:S02]  /*8390*/  SEL R3, R2, RZ, P1 ;  /* 0x000000ff02037207 */ /* 0x000fe40000800000 */
[----:B------:R-:W-:Y:S01]  /*83a0*/  LOP3.LUT R4, R11, R4, RZ, 0x3c, !PT ;  /* 0x000000040b047212 */ /* 0x000fe200078e3cff */
[----:B-1----:R-:W-:Y:S06]  /*83b0*/  @!P0 BRA `(.L_x_177) ;  /* 0x0000000400088947 */ /* 0x002fec0003800000 */
.L_x_192:
[----:B------:R-:W-:Y:S01]  /*83c0*/  IMAD R3, R3, 0x8, R0 ;  /* 0x0000000803037824 */ /* 0x000fe200078e0200 */
[----:B------:R-:W-:-:S07]  /*83d0*/  SHF.L.U32 R0, R4, 0x1f, RZ ;  /* 0x0000001f04007819 */ /* 0x000fce00000006ff */
.L_x_178:
[----:B-1----:R1:W2:Y:S02]  /*83e0*/  SYNCS.PHASECHK.TRANS64.TRYWAIT P0, [R3+URZ], R0 ;  /* 0x00000000030075a7 */ /* 0x0022a4000800017f */
[----:B--2---:R-:W-:Y:S05]  /*83f0*/  @!P0 NANOSLEEP.SYNCS 0x989680 ;  /* 0x009896800000895d */ /* 0x004fea0003900000 */
[----:B------:R-:W2:Y:S02]  /*8400*/  @!P0 SYNCS.PHASECHK.TRANS64 P0, [R3+URZ], R0 ;  /* 0x00000000030085a7 */ /* 0x000ea4000800007f */
[----:B--2---:R-:W-:Y:S05]  /*8410*/  @!P0 BRA `(.L_x_178) ;  /* 0xfffffffc00f08947 */ /* 0x004fea000383ffff */
.L_x_169:
[----:B------:R-:W-:Y:S05]  /*8420*/  BSYNC B0 ;  /* 0x0000000000007941 */ /* 0x000fea0003800000 */
.L_x_168:
[----:B------:R-:W-:Y:S05]  /*8430*/  EXIT ;  /* 0x000000000000794d */ /* 0x000fea0003800000 */
.L_x_18:
[----:B-1----:R-:W-:-:S04]  /*8440*/  IMAD.U32 R12, RZ, RZ, UR8 ;  /* 0x00000008ff0c7e24 */ /* 0x002fc8000f8e00ff */
[----:B------:R1:W4:Y:S03]  /*8450*/  SYNCS.PHASECHK.TRANS64.TRYWAIT P0, [R12+URZ], R11 ;  /* 0x0000000b0c0075a7 */ /* 0x000326000800017f */
[----:B----4-:R-:W-:Y:S05]  /*8460*/  @!P0 NANOSLEEP.SYNCS 0x989680 ;  /* 0x009896800000895d */ /* 0x010fea0003900000 */
[----:B------:R-:W4:Y:S02]  /*8470*/  @!P0 SYNCS.PHASECHK.TRANS64 P0, [R12+URZ], R11 ;  /* 0x0000000b0c0085a7 */ /* 0x000f24000800007f */
[----:B----4-:R-:W-:Y:S05]  /*8480*/  @!P0 BRA `(.L_x_18) ;  /* 0xfffffffc00ec8947 */ /* 0x010fea000383ffff */
[----:B------:R-:W-:Y:S05]  /*8490*/  BRA `(.L_x_17) ;  /* 0xffffff9000987947 */ /* 0x000fea000383ffff */
.L_x_155:
[----:B------:R-:W-:Y:S01]  /*84a0*/  BSSY B1, `(.L_x_179) ;  /* 0x0000006000017945 */ /* 0x000fe20003800000 */
[----:B------:R-:W-:-:S07]  /*84b0*/  IMAD.MOV.U32 R6, RZ, RZ, -0x1 ;  /* 0xffffffffff067424 */ /* 0x000fce00078e00ff */
[----:B------:R-:W-:Y:S05]  /*84c0*/  WARPSYNC.COLLECTIVE R6, `(.L_x_180) ;  /* 0x00000000060c7348 */ /* 0x000fea0003c00000 */
[----:B------:R-:W-:Y:S02]  /*84d0*/  ELECT P1, UR62, PT ;  /* 0x00000000003e782f */ /* 0x000fe40003820000 */
[----:B------:R-:W-:Y:S01]  /*84e0*/  MOV R6, UR62 ;  /* 0x0000003e00067c02 */ /* 0x000fe20008000f00 */
[----:B------:R-:W-:Y:S10]  /*84f0*/  ENDCOLLECTIVE ;  /* 0x000000000000791b */ /* 0x000ff40003800000 */
.L_x_180:
[----:B------:R-:W-:Y:S05]  /*8500*/  BSYNC B1 ;  /* 0x0000000000017941 */ /* 0x000fea0003800000 */
.L_x_179:
[----:B------:R-:W-:Y:S05]  /*8510*/  BRA `(.L_x_181) ;  /* 0xffffffec00947947 */ /* 0x000fea000383ffff */
.L_x_158:
[----:B0-----:R0:W1:Y:S02]  /*8520*/  SYNCS.PHASECHK.TRANS64.TRYWAIT P1, [R20+URZ+0x40], R9 ;  /* 0x00004009140075a7 */ /* 0x001064000802017f */
[----:B-1----:R-:W-:Y:S05]  /*8530*/  @!P1 NANOSLEEP.SYNCS 0x989680 ;  /* 0x009896800000995d */ /* 0x002fea0003900000 */
[----:B------:R-:W1:Y:S02]  /*8540*/  @!P1 SYNCS.PHASECHK.TRANS64 P1, [R20+URZ+0x40], R9 ;  /* 0x00004009140095a7 */ /* 0x000e64000802007f */
[----:B-1----:R-:W-:Y:S05]  /*8550*/  @!P1 BRA `(.L_x_158) ;  /* 0xfffffffc00f09947 */ /* 0x002fea000383ffff */
[----:B------:R-:W-:Y:S05]  /*8560*/  BRA `(.L_x_182) ;  /* 0xffffffec00cc7947 */ /* 0x000fea000383ffff */
.L_x_167:
[----:B------:R-:W-:Y:S01]  /*8570*/  BSSY B0, `(.L_x_183) ;  /* 0x0000006000007945 */ /* 0x000fe20003800000 */
[----:B------:R-:W-:-:S07]  /*8580*/  IMAD.MOV.U32 R6, RZ, RZ, -0x1 ;  /* 0xffffffffff067424 */ /* 0x000fce00078e00ff */
[----:B------:R-:W-:Y:S05]  /*8590*/  WARPSYNC.COLLECTIVE R6, `(.L_x_184) ;  /* 0x00000000060c7348 */ /* 0x000fea0003c00000 */
[----:B------:R-:W-:Y:S02]  /*85a0*/  ELECT P1, UR62, PT ;  /* 0x00000000003e782f */ /* 0x000fe40003820000 */
[----:B------:R-:W-:Y:S01]  /*85b0*/  MOV R6, UR62 ;  /* 0x0000003e00067c02 */ /* 0x000fe20008000f00 */
[----:B------:R-:W-:Y:S10]  /*85c0*/  ENDCOLLECTIVE ;  /* 0x000000000000791b */ /* 0x000ff40003800000 */
.L_x_184:
[----:B------:R-:W-:Y:S05]  /*85d0*/  BSYNC B0 ;  /* 0x0000000000007941 */ /* 0x000fea0003800000 */
.L_x_183:
[----:B------:R-:W-:Y:S01]  /*85e0*/  PLOP3.LUT P0, PT, P1, PT, PT, 0x80, 0x0 ;  /* 0x000000000000781c */ /* 0x000fe20000f0f070 */
[----:B------:R-:W-:-:S12]  /*85f0*/  BRA `(.L_x_185) ;  /* 0xfffffff8004c7947 */ /* 0x000fd8000383ffff */
.L_x_171:
[----:B0-----:R0:W1:Y:S02]  /*8600*/  SYNCS.PHASECHK.TRANS64.TRYWAIT P0, [R7+URZ], R2 ;  /* 0x00000002070075a7 */ /* 0x001064000800017f */
[----:B-1----:R-:W-:Y:S05]  /*8610*/  @!P0 NANOSLEEP.SYNCS 0x989680 ;  /* 0x009896800000895d */ /* 0x002fea0003900000 */
[----:B------:R-:W1:Y:S02]  /*8620*/  @!P0 SYNCS.PHASECHK.TRANS64 P0, [R7+URZ], R2 ;  /* 0x00000002070085a7 */ /* 0x000e64000800007f */
[----:B-1----:R-:W-:Y:S05]  /*8630*/  @!P0 BRA `(.L_x_171) ;  /* 0xfffffffc00f08947 */ /* 0x002fea000383ffff */
[----:B------:R-:W-:Y:S05]  /*8640*/  BRA `(.L_x_186) ;  /* 0xfffffff8008c7947 */ /* 0x000fea000383ffff */
.L_x_172:
[----:B0-----:R0:W1:Y:S02]  /*8650*/  SYNCS.PHASECHK.TRANS64.TRYWAIT P0, [R9+URZ], R4 ;  /* 0x00000004090075a7 */ /* 0x001064000800017f */
[----:B-1----:R-:W-:Y:S05]  /*8660*/  @!P0 NANOSLEEP.SYNCS 0x989680 ;  /* 0x009896800000895d */ /* 0x002fea0003900000 */
[----:B------:R-:W1:Y:S02]  /*8670*/  @!P0 SYNCS.PHASECHK.TRANS64 P0, [R9+URZ], R4 ;  /* 0x00000004090085a7 */ /* 0x000e64000800007f */
[----:B-1----:R-:W-:Y:S05]  /*8680*/  @!P0 BRA `(.L_x_172) ;  /* 0xfffffffc00f08947 */ /* 0x002fea000383ffff */
[----:B------:R-:W-:Y:S05]  /*8690*/  BRA `(.L_x_187) ;  /* 0xfffffff8009c7947 */ /* 0x000fea000383ffff */
.L_x_173:
[----:B0-----:R0:W1:Y:S02]  /*86a0*/  SYNCS.PHASECHK.TRANS64.TRYWAIT P0, [R6+URZ], R5 ;  /* 0x00000005060075a7 */ /* 0x001064000800017f */
[----:B-1----:R-:W-:Y:S05]  /*86b0*/  @!P0 NANOSLEEP.SYNCS 0x989680 ;  /* 0x009896800000895d */ /* 0x002fea0003900000 */
[----:B------:R-:W1:Y:S02]  /*86c0*/  @!P0 SYNCS.PHASECHK.TRANS64 P0, [R6+URZ], R5 ;  /* 0x00000005060085a7 */ /* 0x000e64000800007f */
[----:B-1----:R-:W-:Y:S05]  /*86d0*/  @!P0 BRA `(.L_x_173) ;  /* 0xfffffffc00f08947 */ /* 0x002fea000383ffff */
[----:B------:R-:W-:Y:S05]  /*86e0*/  BRA `(.L_x_188) ;  /* 0xfffffff800ac7947 */ /* 0x000fea000383ffff */
.L_x_174:
[----:B0-----:R0:W1:Y:S02]  /*86f0*/  SYNCS.PHASECHK.TRANS64.TRYWAIT P0, [R9+URZ], R4 ;  /* 0x00000004090075a7 */ /* 0x001064000800017f */
[----:B-1----:R-:W-:Y:S05]  /*8700*/  @!P0 NANOSLEEP.SYNCS 0x989680 ;  /* 0x009896800000895d */ /* 0x002fea0003900000 */
[----:B------:R-:W1:Y:S02]  /*8710*/  @!P0 SYNCS.PHASECHK.TRANS64 P0, [R9+URZ], R4 ;  /* 0x00000004090085a7 */ /* 0x000e64000800007f */
[----:B-1----:R-:W-:Y:S05]  /*8720*/  @!P0 BRA `(.L_x_174) ;  /* 0xfffffffc00f08947 */ /* 0x002fea000383ffff */
[----:B------:R-:W-:Y:S05]  /*8730*/  BRA `(.L_x_189) ;  /* 0xfffffff800bc7947 */ /* 0x000fea000383ffff */
.L_x_175:
[----:B0-----:R0:W1:Y:S02]  /*8740*/  SYNCS.PHASECHK.TRANS64.TRYWAIT P0, [R6+URZ], R5 ;  /* 0x00000005060075a7 */ /* 0x001064000800017f */
[----:B-1----:R-:W-:Y:S05]  /*8750*/  @!P0 NANOSLEEP.SYNCS 0x989680 ;  /* 0x009896800000895d */ /* 0x002fea0003900000 */
[----:B------:R-:W1:Y:S02]  /*8760*/  @!P0 SYNCS.PHASECHK.TRANS64 P0, [R6+URZ], R5 ;  /* 0x00000005060085a7 */ /* 0x000e64000800007f */
[----:B-1----:R-:W-:Y:S05]  /*8770*/  @!P0 BRA `(.L_x_175) ;  /* 0xfffffffc00f08947 */ /* 0x002fea000383ffff */
[----:B------:R-:W-:Y:S05]  /*8780*/  BRA `(.L_x_190) ;  /* 0xfffffff800cc7947 */ /* 0x000fea000383ffff */
.L_x_176:
[----:B0-----:R0:W1:Y:S02]  /*8790*/  SYNCS.PHASECHK.TRANS64.TRYWAIT P0, [R9+URZ], R4 ;  /* 0x00000004090075a7 */ /* 0x001064000800017f */
[----:B-1----:R-:W-:Y:S05]  /*87a0*/  @!P0 NANOSLEEP.SYNCS 0x989680 ;  /* 0x009896800000895d */ /* 0x002fea0003900000 */
[----:B------:R-:W1:Y:S02]  /*87b0*/  @!P0 SYNCS.PHASECHK.TRANS64 P0, [R9+URZ], R4 ;  /* 0x00000004090085a7 */ /* 0x000e64000800007f */
[----:B-1----:R-:W-:Y:S05]  /*87c0*/  @!P0 BRA `(.L_x_176) ;  /* 0xfffffffc00f08947 */ /* 0x002fea000383ffff */
[----:B------:R-:W-:Y:S05]  /*87d0*/  BRA `(.L_x_191) ;  /* 0xfffffff800dc7947 */ /* 0x000fea000383ffff */
.L_x_177:
[----:B0-----:R0:W1:Y:S02]  /*87e0*/  SYNCS.PHASECHK.TRANS64.TRYWAIT P0, [R6+URZ], R5 ;  /* 0x00000005060075a7 */ /* 0x001064000800017f */
[----:B-1----:R-:W-:Y:S05]  /*87f0*/  @!P0 NANOSLEEP.SYNCS 0x989680 ;  /* 0x009896800000895d */ /* 0x002fea0003900000 */
[----:B------:R-:W1:Y:S02]  /*8800*/  @!P0 SYNCS.PHASECHK.TRANS64 P0, [R6+URZ], R5 ;  /* 0x00000005060085a7 */ /* 0x000e64000800007f */
[----:B-1----:R-:W-:Y:S05]  /*8810*/  @!P0 BRA `(.L_x_177) ;  /* 0xfffffffc00f08947 */ /* 0x002fea000383ffff */
[----:B------:R-:W-:Y:S05]  /*8820*/  BRA `(.L_x_192) ;  /* 0xfffffff800e47947 */ /* 0x000fea000383ffff */
.L_x_193:
[----:B------:R-:W-:-:S00]  /*8830*/  BRA `(.L_x_193) ;  /* 0xfffffffc00fc7947 */ /* 0x000fc0000383ffff */
[----:B------:R-:W-:-:S00]  /*8840*/  NOP ;  /* 0x0000000000007918 */ /* 0x000fc00000000000 */
        /* <DEDUP_REMOVED lines=11> */
.L_x_194:


//--------------------- .nv.shared._ZN7cutlass13device_kernelINS_4gemm6kernel13GemmUniversalIN4cute5tupleIJiiiiEEENS1_10collective13CollectiveMmaINS1_40MainloopSm90TmaGmmaWarpSpecializedSparseILi8ENS5_IJNS4_1CILi1EEESB_SB_EEENS1_35KernelTmaWarpSpecializedCooperativeEEENS5_IJNSA_ILi256EEENSA_ILi64EEESG_EEENS_10bfloat16_tENS5_IJNS4_6LayoutINS5_IJiNS5_IJNSA_ILi2EEEiEEEiEEENS5_IJlNS5_IJSB_SK_EEElEEEEENSJ_INS5_IJNS5_IJNS5_IJNSA_ILi8EEESK_NSA_ILi4EEEEEEiEEENS5_IJNS5_IJNSA_ILi16EEESK_SK_EEEiEEEiEEENS5_IJNS5_IJNS5_IJSG_SU_NSA_ILi1024EEEEEENSA_ILi4096EEEEEENS5_IJNS5_IJSB_NSA_ILi512EEENSA_ILi32EEEEEElEEElEEEEEEEESI_NS5_IJlSB_lEEENS4_8TiledMMAINS4_8MMA_AtomIJNS4_4SM904GMMA6SPARSE28GMMA_64x64x32_F32BF16BF16_SSILNS1D_5MajorE0ELS1G_0ELNS1D_7ScaleInE1ELS1H_1ELNS1D_9SparseSelE0EEEEEENSJ_INS5_IJSK_SB_SB_EEENS5_IJSB_NSA_ILi0EEES1M_EEEEENS5_IJNS4_10UnderscoreES1P_S1P_EEEEENS4_13SM90_TMA_LOADENS4_14ComposedLayoutINS4_7SwizzleILi2ELi4ELi3EEENS4_25smem_sparse_ptr_flag_bitsILi2ELi16EEENSJ_INS5_IJNS5_IJSB_SQ_EEENS5_IJSK_S13_EEEEEENS5_IJNS5_IJS1M_SG_EEESN_EEEEEEEvNS4_8identityES1S_NS1T_INS1U_ILi3ELi4ELi3EEENS4_18smem_ptr_flag_bitsILi16EEENSJ_INS5_IJSQ_SG_EEENS5_IJSG_SB_EEEEEEEvS25_EENS_8epilogue10collective6detail29Sm90TmaWarpSpecializedAdapterINS2F_15DefaultEpilogueIfNS5_IJSB_llEEES2J_NS2E_6thread17LinearCombinationIfLi1EffLNS2K_9ScaleType4KindE0ELNS_15FloatRoundStyleE2EfEENS1_15EpilogueDefaultEEEEEvvEEEEvNT_6ParamsE --------------------------
	.section	.nv.shared._ZN7cutlass13device_kernelINS_4gemm6kernel13GemmUniversalIN4cute5tupleIJiiiiEEENS1_10collective13CollectiveMmaINS1_40MainloopSm90TmaGmmaWarpSpecializedSparseILi8ENS5_IJNS4_1CILi1EEESB_SB_EEENS1_35KernelTmaWarpSpecializedCooperativeEEENS5_IJNSA_ILi256EEENSA_ILi64EEESG_EEENS_10bfloat16_tENS5_IJNS4_6LayoutINS5_IJiNS5_IJNSA_ILi2EEEiEEEiEEENS5_IJlNS5_IJSB_SK_EEElEEEEENSJ_INS5_IJNS5_IJNS5_IJNSA_ILi8EEESK_NSA_ILi4EEEEEEiEEENS5_IJNS5_IJNSA_ILi16EEESK_SK_EEEiEEEiEEENS5_IJNS5_IJNS5_IJSG_SU_NSA_ILi1024EEEEEENSA_ILi4096EEEEEENS5_IJNS5_IJSB_NSA_ILi512EEENSA_ILi32EEEEEElEEElEEEEEEEESI_NS5_IJlSB_lEEENS4_8TiledMMAINS4_8MMA_AtomIJNS4_4SM904GMMA6SPARSE28GMMA_64x64x32_F32BF16BF16_SSILNS1D_5MajorE0ELS1G_0ELNS1D_7ScaleInE1ELS1H_1ELNS1D_9SparseSelE0EEEEEENSJ_INS5_IJSK_SB_SB_EEENS5_IJSB_NSA_ILi0EEES1M_EEEEENS5_IJNS4_10UnderscoreES1P_S1P_EEEEENS4_13SM90_TMA_LOADENS4_14ComposedLayoutINS4_7SwizzleILi2ELi4ELi3EEENS4_25smem_sparse_ptr_flag_bitsILi2ELi16EEENSJ_INS5_IJNS5_IJSB_SQ_EEENS5_IJSK_S13_EEEEEENS5_IJNS5_IJS1M_SG_EEESN_EEEEEEEvNS4_8identityES1S_NS1T_INS1U_ILi3ELi4ELi3EEENS4_18smem_ptr_flag_bitsILi16EEENSJ_INS5_IJSQ_SG_EEENS5_IJSG_SB_EEEEEEEvS25_EENS_8epilogue10collective6detail29Sm90TmaWarpSpecializedAdapterINS2F_15DefaultEpilogueIfNS5_IJSB_llEEES2J_NS2E_6thread17LinearCombinationIfLi1EffLNS2K_9ScaleType4KindE0ELNS_15FloatRoundStyleE2EfEENS1_15EpilogueDefaultEEEEEvvEEEEvNT_6ParamsE,"aw",@nobits
	.sectionflags	@""
	.align	16
	.zero		1024


//--------------------- .nv.shared.reserved.0     --------------------------
	.section	.nv.shared.reserved.0,"aw",@nobits
	.weak		__nv_reservedSMEM_offset_0_alias
	.size		__nv_reservedSMEM_offset_0_alias, 0, 0
	.other		__nv_reservedSMEM_offset_0_alias,@"STO_CUDA_RESERVED_SHARED STV_DEFAULT"
__nv_reservedSMEM_offset_0_alias:
	.zero		0


//--------------------- .nv.global                --------------------------
	.section	.nv.global,"aw",@nobits
.nv.global:
	.type		_ZN39_INTERNAL_c1a99c6c_4_k_cu_4045f81a_30454cute1_E,@object
	.size		_ZN39_INTERNAL_c1a99c6c_4_k_cu_4045f81a_30454cute1_E,(_ZN39_INTERNAL_c1a99c6c_4_k_cu_4045f81a_30454cuda3std3__45__cpo6cbeginE - _ZN39_INTERNAL_c1a99c6c_4_k_cu_4045f81a_30454cute1_E)
_ZN39_INTERNAL_c1a99c6c_4_k_cu_4045f81a_30454cute1_E:
	.zero		1
	.type		_ZN39_INTERNAL_c1a99c6c_4_k_cu_4045f81a_30454cuda3std3__45__cpo6cbeginE,@object
	.size		_ZN39_INTERNAL_c1a99c6c_4_k_cu_4045f81a_30454cuda3std3__45__cpo6cbeginE,(_ZN39_INTERNAL_c1a99c6c_4_k_cu_4045f81a_30454cuda3std3__48in_placeE - _ZN39_INTERNAL_c1a99c6c_4_k_cu_4045f81a_30454cuda3std3__45__cpo6cbeginE)
_ZN39_INTERNAL_c1a99c6c_4_k_cu_4045f81a_30454cuda3std3__45__cpo6cbeginE:
	.zero		1
	.type		_ZN39_INTERNAL_c1a99c6c_4_k_cu_4045f81a_30454cuda3std3__48in_placeE,@object
	.size		_ZN39_INTERNAL_c1a99c6c_4_k_cu_4045f81a_30454cuda3std3__48in_placeE,(_ZN39_INTERNAL_c1a99c6c_4_k_cu_4045f81a_30454cuda3std6ranges3__45__cpo9iter_moveE - _ZN39_INTERNAL_c1a99c6c_4_k_cu_4045f81a_30454cuda3std3__48in_placeE)
_ZN39_INTERNAL_c1a99c6c_4_k_cu_4045f81a_30454cuda3std3__48in_placeE:
	.zero		1
	.type		_ZN39_INTERNAL_c1a99c6c_4_k_cu_4045f81a_30454cuda3std6ranges3__45__cpo9iter_moveE,@object
	.size		_ZN39_INTERNAL_c1a99c6c_4_k_cu_4045f81a_30454cuda3std6ranges3__45__cpo9iter_moveE,(_ZN39_INTERNAL_c1a99c6c_4_k_cu_4045f81a_30454cuda3std3__45__cpo5beginE - _ZN39_INTERNAL_c1a99c6c_4_k_cu_4045f81a_30454cuda3std6ranges3__45__cpo9iter_moveE)
_ZN39_INTERNAL_c1a99c6c_4_k_cu_4045f81a_30454cuda3std6ranges3__45__cpo9iter_moveE:
	.zero		1
	.type		_ZN39_INTERNAL_c1a99c6c_4_k_cu_4045f81a_30454cuda3std3__45__cpo5beginE,@object
	.size		_ZN39_INTERNAL_c1a99c6c_4_k_cu_4045f81a_30454cuda3std3__45__cpo5beginE,(_ZN39_INTERNAL_c1a99c6c_4_k_cu_4045f81a_30454cuda3std3__441_GLOBAL__N__c1a99c6c_4_k_cu_4045f81a_30456ignoreE - _ZN39_INTERNAL_c1a99c6c_4_k_cu_4045f81a_30454cuda3std3__45__cpo5beginE)
_ZN39_INTERNAL_c1a99c6c_4_k_cu_4045f81a_30454cuda3std3__45__cpo5beginE:
	.zero		1
	.type		_ZN39_INTERNAL_c1a99c6c_4_k_cu_4045f81a_30454cuda3std3__441_GLOBAL__N__c1a99c6c_4_k_cu_4045f81a_30456ignoreE,@object
	.size		_ZN39_INTERNAL_c1a99c6c_4_k_cu_4045f81a_30454cuda3std3__441_GLOBAL__N__c1a99c6c_4_k_cu_4045f81a_30456ignoreE,(_ZN39_INTERNAL_c1a99c6c_4_k_cu_4045f81a_30454cute7productE - _ZN39_INTERNAL_c1a99c6c_4_k_cu_4045f81a_30454cuda3std3__441_GLOBAL__N__c1a99c6c_4_k_cu_4045f81a_30456ignoreE)
_ZN39_INTERNAL_c1a99c6c_4_k_cu_4045f81a_30454cuda3std3__441_GLOBAL__N__c1a99c6c_4_k_cu_4045f81a_30456ignoreE:
	.zero		1
	.type		_ZN39_INTERNAL_c1a99c6c_4_k_cu_4045f81a_30454cute7productE,@object
	.size		_ZN39_INTERNAL_c1a99c6c_4_k_cu_4045f81a_30454cute7productE,(_ZN39_INTERNAL_c1a99c6c_4_k_cu_4045f81a_30454cuda3std3__45__cpo3endE - _ZN39_INTERNAL_c1a99c6c_4_k_cu_4045f81a_30454cute7productE)
_ZN39_INTERNAL_c1a99c6c_4_k_cu_4045f81a_30454cute7productE:
	.zero		1
	.type		_ZN39_INTERNAL_c1a99c6c_4_k_cu_4045f81a_30454cuda3std3__45__cpo3endE,@object
	.size		_ZN39_INTERNAL_c1a99c6c_4_k_cu_4045f81a_30454cuda3std3__45__cpo3endE,(_ZN39_INTERNAL_c1a99c6c_4_k_cu_4045f81a_30454cuda3std3__419piecewise_constructE - _ZN39_INTERNAL_c1a99c6c_4_k_cu_4045f81a_30454cuda3std3__45__cpo3endE)
_ZN39_INTERNAL_c1a99c6c_4_k_cu_4045f81a_30454cuda3std3__45__cpo3endE:
	.zero		1
	.type		_ZN39_INTERNAL_c1a99c6c_4_k_cu_4045f81a_30454cuda3std3__419piecewise_constructE,@object
	.size		_ZN39_INTERNAL_c1a99c6c_4_k_cu_4045f81a_30454cuda3std3__419piecewise_constructE,(_ZN39_INTERNAL_c1a99c6c_4_k_cu_4045f81a_30454cuda3std3__45__cpo4cendE - _ZN39_INTERNAL_c1a99c6c_4_k_cu_4045f81a_30454cuda3std3__419piecewise_constructE)
_ZN39_INTERNAL_c1a99c6c_4_k_cu_4045f81a_30454cuda3std3__419piecewise_constructE:
	.zero		1
	.type		_ZN39_INTERNAL_c1a99c6c_4_k_cu_4045f81a_30454cuda3std3__45__cpo4cendE,@object
	.size		_ZN39_INTERNAL_c1a99c6c_4_k_cu_4045f81a_30454cuda3std3__45__cpo4cendE,(_ZN39_INTERNAL_c1a99c6c_4_k_cu_4045f81a_30454cuda3std6ranges3__45__cpo4swapE - _ZN39_INTERNAL_c1a99c6c_4_k_cu_4045f81a_30454cuda3std3__45__cpo4cendE)
_ZN39_INTERNAL_c1a99c6c_4_k_cu_4045f81a_30454cuda3std3__45__cpo4cendE:
	.zero		1
	.type		_ZN39_INTERNAL_c1a99c6c_4_k_cu_4045f81a_30454cuda3std6ranges3__45__cpo4swapE,@object
	.size		_ZN39_INTERNAL_c1a99c6c_4_k_cu_4045f81a_30454cuda3std6ranges3__45__cpo4swapE,(.L_7 - _ZN39_INTERNAL_c1a99c6c_4_k_cu_4045f81a_30454cuda3std6ranges3__45__cpo4swapE)
_ZN39_INTERNAL_c1a99c6c_4_k_cu_4045f81a_30454cuda3std6ranges3__45__cpo4swapE:
	.zero		1
.L_7:


//--------------------- .nv.constant0._ZN7cutlass13device_kernelINS_4gemm6kernel13GemmUniversalIN4cute5tupleIJiiiiEEENS1_10collective13CollectiveMmaINS1_40MainloopSm90TmaGmmaWarpSpecializedSparseILi8ENS5_IJNS4_1CILi1EEESB_SB_EEENS1_35KernelTmaWarpSpecializedCooperativeEEENS5_IJNSA_ILi256EEENSA_ILi64EEESG_EEENS_10bfloat16_tENS5_IJNS4_6LayoutINS5_IJiNS5_IJNSA_ILi2EEEiEEEiEEENS5_IJlNS5_IJSB_SK_EEElEEEEENSJ_INS5_IJNS5_IJNS5_IJNSA_ILi8EEESK_NSA_ILi4EEEEEEiEEENS5_IJNS5_IJNSA_ILi16EEESK_SK_EEEiEEEiEEENS5_IJNS5_IJNS5_IJSG_SU_NSA_ILi1024EEEEEENSA_ILi4096EEEEEENS5_IJNS5_IJSB_NSA_ILi512EEENSA_ILi32EEEEEElEEElEEEEEEEESI_NS5_IJlSB_lEEENS4_8TiledMMAINS4_8MMA_AtomIJNS4_4SM904GMMA6SPARSE28GMMA_64x64x32_F32BF16BF16_SSILNS1D_5MajorE0ELS1G_0ELNS1D_7ScaleInE1ELS1H_1ELNS1D_9SparseSelE0EEEEEENSJ_INS5_IJSK_SB_SB_EEENS5_IJSB_NSA_ILi0EEES1M_EEEEENS5_IJNS4_10UnderscoreES1P_S1P_EEEEENS4_13SM90_TMA_LOADENS4_14ComposedLayoutINS4_7SwizzleILi2ELi4ELi3EEENS4_25smem_sparse_ptr_flag_bitsILi2ELi16EEENSJ_INS5_IJNS5_IJSB_SQ_EEENS5_IJSK_S13_EEEEEENS5_IJNS5_IJS1M_SG_EEESN_EEEEEEEvNS4_8identityES1S_NS1T_INS1U_ILi3ELi4ELi3EEENS4_18smem_ptr_flag_bitsILi16EEENSJ_INS5_IJSQ_SG_EEENS5_IJSG_SB_EEEEEEEvS25_EENS_8epilogue10collective6detail29Sm90TmaWarpSpecializedAdapterINS2F_15DefaultEpilogueIfNS5_IJSB_llEEES2J_NS2E_6thread17LinearCombinationIfLi1EffLNS2K_9ScaleType4KindE0ELNS_15FloatRoundStyleE2EfEENS1_15EpilogueDefaultEEEEEvvEEEEvNT_6ParamsE --------------------------
	.section	.nv.constant0._ZN7cutlass13device_kernelINS_4gemm6kernel13GemmUniversalIN4cute5tupleIJiiiiEEENS1_10collective13CollectiveMmaINS1_40MainloopSm90TmaGmmaWarpSpecializedSparseILi8ENS5_IJNS4_1CILi1EEESB_SB_EEENS1_35KernelTmaWarpSpecializedCooperativeEEENS5_IJNSA_ILi256EEENSA_ILi64EEESG_EEENS_10bfloat16_tENS5_IJNS4_6LayoutINS5_IJiNS5_IJNSA_ILi2EEEiEEEiEEENS5_IJlNS5_IJSB_SK_EEElEEEEENSJ_INS5_IJNS5_IJNS5_IJNSA_ILi8EEESK_NSA_ILi4EEEEEEiEEENS5_IJNS5_IJNSA_ILi16EEESK_SK_EEEiEEEiEEENS5_IJNS5_IJNS5_IJSG_SU_NSA_ILi1024EEEEEENSA_ILi4096EEEEEENS5_IJNS5_IJSB_NSA_ILi512EEENSA_ILi32EEEEEElEEElEEEEEEEESI_NS5_IJlSB_lEEENS4_8TiledMMAINS4_8MMA_AtomIJNS4_4SM904GMMA6SPARSE28GMMA_64x64x32_F32BF16BF16_SSILNS1D_5MajorE0ELS1G_0ELNS1D_7ScaleInE1ELS1H_1ELNS1D_9SparseSelE0EEEEEENSJ_INS5_IJSK_SB_SB_EEENS5_IJSB_NSA_ILi0EEES1M_EEEEENS5_IJNS4_10UnderscoreES1P_S1P_EEEEENS4_13SM90_TMA_LOADENS4_14ComposedLayoutINS4_7SwizzleILi2ELi4ELi3EEENS4_25smem_sparse_ptr_flag_bitsILi2ELi16EEENSJ_INS5_IJNS5_IJSB_SQ_EEENS5_IJSK_S13_EEEEEENS5_IJNS5_IJS1M_SG_EEESN_EEEEEEEvNS4_8identityES1S_NS1T_INS1U_ILi3ELi4ELi3EEENS4_18smem_ptr_flag_bitsILi16EEENSJ_INS5_IJSQ_SG_EEENS5_IJSG_SB_EEEEEEEvS25_EENS_8epilogue10collective6detail29Sm90TmaWarpSpecializedAdapterINS2F_15DefaultEpilogueIfNS5_IJSB_llEEES2J_NS2E_6thread17LinearCombinationIfLi1EffLNS2K_9ScaleType4KindE0ELNS_15FloatRoundStyleE2EfEENS1_15EpilogueDefaultEEEEEvvEEEEvNT_6ParamsE,"a",@progbits
	.sectionflags	@""
	.align	4
.nv.constant0._ZN7cutlass13device_kernelINS_4gemm6kernel13GemmUniversalIN4cute5tupleIJiiiiEEENS1_10collective13CollectiveMmaINS1_40MainloopSm90TmaGmmaWarpSpecializedSparseILi8ENS5_IJNS4_1CILi1EEESB_SB_EEENS1_35KernelTmaWarpSpecializedCooperativeEEENS5_IJNSA_ILi256EEENSA_ILi64EEESG_EEENS_10bfloat16_tENS5_IJNS4_6LayoutINS5_IJiNS5_IJNSA_ILi2EEEiEEEiEEENS5_IJlNS5_IJSB_SK_EEElEEEEENSJ_INS5_IJNS5_IJNS5_IJNSA_ILi8EEESK_NSA_ILi4EEEEEEiEEENS5_IJNS5_IJNSA_ILi16EEESK_SK_EEEiEEEiEEENS5_IJNS5_IJNS5_IJSG_SU_NSA_ILi1024EEEEEENSA_ILi4096EEEEEENS5_IJNS5_IJSB_NSA_ILi512EEENSA_ILi32EEEEEElEEElEEEEEEEESI_NS5_IJlSB_lEEENS4_8TiledMMAINS4_8MMA_AtomIJNS4_4SM904GMMA6SPARSE28GMMA_64x64x32_F32BF16BF16_SSILNS1D_5MajorE0ELS1G_0ELNS1D_7ScaleInE1ELS1H_1ELNS1D_9SparseSelE0EEEEEENSJ_INS5_IJSK_SB_SB_EEENS5_IJSB_NSA_ILi0EEES1M_EEEEENS5_IJNS4_10UnderscoreES1P_S1P_EEEEENS4_13SM90_TMA_LOADENS4_14ComposedLayoutINS4_7SwizzleILi2ELi4ELi3EEENS4_25smem_sparse_ptr_flag_bitsILi2ELi16EEENSJ_INS5_IJNS5_IJSB_SQ_EEENS5_IJSK_S13_EEEEEENS5_IJNS5_IJS1M_SG_EEESN_EEEEEEEvNS4_8identityES1S_NS1T_INS1U_ILi3ELi4ELi3EEENS4_18smem_ptr_flag_bitsILi16EEENSJ_INS5_IJSQ_SG_EEENS5_IJSG_SB_EEEEEEEvS25_EENS_8epilogue10collective6detail29Sm90TmaWarpSpecializedAdapterINS2F_15DefaultEpilogueIfNS5_IJSB_llEEES2J_NS2E_6thread17LinearCombinationIfLi1EffLNS2K_9ScaleType4KindE0ELNS_15FloatRoundStyleE2EfEENS1_15EpilogueDefaultEEEEEvvEEEEvNT_6ParamsE:
	.zero		1920


//--------------------- SYMBOLS --------------------------

	.type		.nv.reservedSmem.offset0,@object
	.size		.nv.reservedSmem.offset0,0x4
